//
// Generated by NVIDIA NVVM Compiler
//
// Compiler Build ID: CL-36424714
// Cuda compilation tools, release 13.0, V13.0.88
// Based on NVVM 20.0.0
//

.version 9.0
.target sm_100
.address_size 64

	// .globl	_Z22compute_density_kernelPKfS0_S0_S0_Pfiiff

.visible .entry _Z22compute_density_kernelPKfS0_S0_S0_Pfiiff(
	.param .u64 .ptr .align 1 _Z22compute_density_kernelPKfS0_S0_S0_Pfiiff_param_0,
	.param .u64 .ptr .align 1 _Z22compute_density_kernelPKfS0_S0_S0_Pfiiff_param_1,
	.param .u64 .ptr .align 1 _Z22compute_density_kernelPKfS0_S0_S0_Pfiiff_param_2,
	.param .u64 .ptr .align 1 _Z22compute_density_kernelPKfS0_S0_S0_Pfiiff_param_3,
	.param .u64 .ptr .align 1 _Z22compute_density_kernelPKfS0_S0_S0_Pfiiff_param_4,
	.param .u32 _Z22compute_density_kernelPKfS0_S0_S0_Pfiiff_param_5,
	.param .u32 _Z22compute_density_kernelPKfS0_S0_S0_Pfiiff_param_6,
	.param .f32 _Z22compute_density_kernelPKfS0_S0_S0_Pfiiff_param_7,
	.param .f32 _Z22compute_density_kernelPKfS0_S0_S0_Pfiiff_param_8
)
{
	.reg .pred 	%p<30>;
	.reg .b32 	%r<32>;
	.reg .b32 	%f<216>;
	.reg .b64 	%rd<38>;

	ld.param.u64 	%rd16, [_Z22compute_density_kernelPKfS0_S0_S0_Pfiiff_param_0];
	ld.param.u64 	%rd17, [_Z22compute_density_kernelPKfS0_S0_S0_Pfiiff_param_1];
	ld.param.u64 	%rd18, [_Z22compute_density_kernelPKfS0_S0_S0_Pfiiff_param_2];
	ld.param.u64 	%rd19, [_Z22compute_density_kernelPKfS0_S0_S0_Pfiiff_param_3];
	ld.param.u32 	%r14, [_Z22compute_density_kernelPKfS0_S0_S0_Pfiiff_param_5];
	ld.param.u32 	%r15, [_Z22compute_density_kernelPKfS0_S0_S0_Pfiiff_param_6];
	ld.param.f32 	%f62, [_Z22compute_density_kernelPKfS0_S0_S0_Pfiiff_param_7];
	ld.param.f32 	%f63, [_Z22compute_density_kernelPKfS0_S0_S0_Pfiiff_param_8];
	cvta.to.global.u64 	%rd1, %rd18;
	cvta.to.global.u64 	%rd2, %rd19;
	cvta.to.global.u64 	%rd3, %rd17;
	cvta.to.global.u64 	%rd4, %rd16;
	mov.u32 	%r16, %ctaid.x;
	mov.u32 	%r17, %ntid.x;
	mov.u32 	%r18, %tid.x;
	mad.lo.s32 	%r1, %r16, %r17, %r18;
	setp.ge.s32 	%p1, %r1, %r14;
	@%p1 bra 	$L__BB0_48;
	mul.lo.s32 	%r19, %r1, 3;
	mul.wide.s32 	%rd20, %r19, 4;
	add.s64 	%rd21, %rd4, %rd20;
	ld.global.f32 	%f1, [%rd21];
	ld.global.f32 	%f2, [%rd21+4];
	ld.global.f32 	%f3, [%rd21+8];
	setp.lt.s32 	%p2, %r14, 1;
	mov.f32 	%f215, 0f00000000;
	@%p2 bra 	$L__BB0_15;
	mul.f32 	%f67, %f62, %f62;
	mul.f32 	%f68, %f62, %f67;
	mul.f32 	%f69, %f68, 0f40490FDB;
	mov.f32 	%f70, 0f41000000;
	div.rn.f32 	%f4, %f70, %f69;
	add.f32 	%f5, %f4, %f4;
	setp.eq.s32 	%p3, %r14, 1;
	mov.f32 	%f215, 0f00000000;
	mov.b32 	%r27, 0;
	@%p3 bra 	$L__BB0_8;
	and.b32  	%r27, %r14, 2147483646;
	neg.s32 	%r29, %r27;
	add.s64 	%rd35, %rd1, 4;
	mov.f32 	%f215, 0f00000000;
	mov.b32 	%r28, 0;
$L__BB0_4:
	mul.wide.u32 	%rd22, %r28, 4;
	add.s64 	%rd9, %rd4, %rd22;
	ld.global.f32 	%f72, [%rd9];
	ld.global.f32 	%f73, [%rd9+4];
	ld.global.f32 	%f74, [%rd9+8];
	sub.f32 	%f75, %f1, %f72;
	sub.f32 	%f76, %f2, %f73;
	sub.f32 	%f77, %f3, %f74;
	mul.f32 	%f78, %f76, %f76;
	fma.rn.f32 	%f79, %f75, %f75, %f78;
	fma.rn.f32 	%f80, %f77, %f77, %f79;
	sqrt.rn.f32 	%f19, %f80;
	setp.gtu.f32 	%p4, %f19, %f62;
	@%p4 bra 	$L__BB0_24;
	ld.global.f32 	%f20, [%rd35+-4];
	div.rn.f32 	%f21, %f19, %f62;
	setp.gtu.f32 	%p5, %f21, 0f3F800000;
	mov.f32 	%f203, 0f00000000;
	@%p5 bra 	$L__BB0_23;
	setp.gtu.f32 	%p6, %f21, 0f3F000000;
	@%p6 bra 	$L__BB0_22;
	mul.f32 	%f82, %f21, %f21;
	mul.f32 	%f83, %f21, %f82;
	mul.f32 	%f84, %f83, 0f40C00000;
	mul.f32 	%f85, %f82, 0f40C00000;
	sub.f32 	%f86, %f84, %f85;
	add.f32 	%f87, %f86, 0f3F800000;
	mul.f32 	%f203, %f4, %f87;
	bra.uni 	$L__BB0_23;
$L__BB0_8:
	and.b32  	%r22, %r14, 1;
	setp.eq.b32 	%p11, %r22, 1;
	not.pred 	%p12, %p11;
	@%p12 bra 	$L__BB0_15;
	mul.lo.s32 	%r23, %r27, 3;
	mul.wide.u32 	%rd23, %r23, 4;
	add.s64 	%rd24, %rd4, %rd23;
	ld.global.f32 	%f112, [%rd24];
	ld.global.f32 	%f113, [%rd24+4];
	ld.global.f32 	%f114, [%rd24+8];
	sub.f32 	%f115, %f1, %f112;
	sub.f32 	%f116, %f2, %f113;
	sub.f32 	%f117, %f3, %f114;
	mul.f32 	%f118, %f116, %f116;
	fma.rn.f32 	%f119, %f115, %f115, %f118;
	fma.rn.f32 	%f120, %f117, %f117, %f119;
	sqrt.rn.f32 	%f8, %f120;
	setp.gtu.f32 	%p13, %f8, %f62;
	@%p13 bra 	$L__BB0_15;
	mul.wide.u32 	%rd25, %r27, 4;
	add.s64 	%rd26, %rd1, %rd25;
	ld.global.f32 	%f9, [%rd26];
	div.rn.f32 	%f10, %f8, %f62;
	setp.gtu.f32 	%p14, %f10, 0f3F800000;
	mov.f32 	%f200, 0f00000000;
	@%p14 bra 	$L__BB0_14;
	setp.gtu.f32 	%p15, %f10, 0f3F000000;
	@%p15 bra 	$L__BB0_13;
	mul.f32 	%f122, %f10, %f10;
	mul.f32 	%f123, %f10, %f122;
	mul.f32 	%f124, %f123, 0f40C00000;
	mul.f32 	%f125, %f122, 0f40C00000;
	sub.f32 	%f126, %f124, %f125;
	add.f32 	%f127, %f126, 0f3F800000;
	mul.f32 	%f200, %f4, %f127;
	bra.uni 	$L__BB0_14;
$L__BB0_13:
	mov.f32 	%f128, 0f40000000;
	sub.f32 	%f129, %f128, %f10;
	mul.f32 	%f130, %f5, %f129;
	mul.f32 	%f131, %f129, %f130;
	mul.f32 	%f200, %f129, %f131;
$L__BB0_14:
	fma.rn.f32 	%f215, %f9, %f200, %f215;
$L__BB0_15:
	setp.lt.s32 	%p16, %r15, 1;
	@%p16 bra 	$L__BB0_47;
	mul.f32 	%f133, %f62, %f62;
	mul.f32 	%f134, %f62, %f133;
	mul.f32 	%f135, %f134, 0f40490FDB;
	mov.f32 	%f136, 0f41000000;
	div.rn.f32 	%f16, %f136, %f135;
	add.f32 	%f17, %f16, %f16;
	setp.eq.s32 	%p17, %r15, 1;
	mov.b32 	%r31, 0;
	@%p17 bra 	$L__BB0_40;
	and.b32  	%r31, %r15, 2147483646;
	neg.s32 	%r30, %r31;
	add.s64 	%rd37, %rd3, 12;
	add.s64 	%rd36, %rd2, 4;
$L__BB0_18:
	ld.global.f32 	%f137, [%rd37+-12];
	ld.global.f32 	%f138, [%rd37+-8];
	ld.global.f32 	%f139, [%rd37+-4];
	sub.f32 	%f140, %f1, %f137;
	sub.f32 	%f141, %f2, %f138;
	sub.f32 	%f142, %f3, %f139;
	mul.f32 	%f143, %f141, %f141;
	fma.rn.f32 	%f144, %f140, %f140, %f143;
	fma.rn.f32 	%f145, %f142, %f142, %f144;
	sqrt.rn.f32 	%f36, %f145;
	setp.gtu.f32 	%p18, %f36, %f62;
	@%p18 bra 	$L__BB0_33;
	ld.global.f32 	%f37, [%rd36+-4];
	div.rn.f32 	%f38, %f36, %f62;
	setp.gtu.f32 	%p19, %f38, 0f3F800000;
	mov.f32 	%f208, 0f00000000;
	@%p19 bra 	$L__BB0_32;
	setp.gtu.f32 	%p20, %f38, 0f3F000000;
	@%p20 bra 	$L__BB0_31;
	mul.f32 	%f147, %f38, %f38;
	mul.f32 	%f148, %f38, %f147;
	mul.f32 	%f149, %f148, 0f40C00000;
	mul.f32 	%f150, %f147, 0f40C00000;
	sub.f32 	%f151, %f149, %f150;
	add.f32 	%f152, %f151, 0f3F800000;
	mul.f32 	%f208, %f16, %f152;
	bra.uni 	$L__BB0_32;
$L__BB0_22:
	mov.f32 	%f88, 0f40000000;
	sub.f32 	%f89, %f88, %f21;
	mul.f32 	%f90, %f5, %f89;
	mul.f32 	%f91, %f89, %f90;
	mul.f32 	%f203, %f89, %f91;
$L__BB0_23:
	fma.rn.f32 	%f215, %f20, %f203, %f215;
$L__BB0_24:
	ld.global.f32 	%f92, [%rd9+12];
	ld.global.f32 	%f93, [%rd9+16];
	ld.global.f32 	%f94, [%rd9+20];
	sub.f32 	%f95, %f1, %f92;
	sub.f32 	%f96, %f2, %f93;
	sub.f32 	%f97, %f3, %f94;
	mul.f32 	%f98, %f96, %f96;
	fma.rn.f32 	%f99, %f95, %f95, %f98;
	fma.rn.f32 	%f100, %f97, %f97, %f99;
	sqrt.rn.f32 	%f27, %f100;
	setp.gtu.f32 	%p7, %f27, %f62;
	@%p7 bra 	$L__BB0_30;
	ld.global.f32 	%f28, [%rd35];
	div.rn.f32 	%f29, %f27, %f62;
	setp.gtu.f32 	%p8, %f29, 0f3F800000;
	mov.f32 	%f205, 0f00000000;
	@%p8 bra 	$L__BB0_29;
	setp.gtu.f32 	%p9, %f29, 0f3F000000;
	@%p9 bra 	$L__BB0_28;
	mul.f32 	%f102, %f29, %f29;
	mul.f32 	%f103, %f29, %f102;
	mul.f32 	%f104, %f103, 0f40C00000;
	mul.f32 	%f105, %f102, 0f40C00000;
	sub.f32 	%f106, %f104, %f105;
	add.f32 	%f107, %f106, 0f3F800000;
	mul.f32 	%f205, %f4, %f107;
	bra.uni 	$L__BB0_29;
$L__BB0_28:
	mov.f32 	%f108, 0f40000000;
	sub.f32 	%f109, %f108, %f29;
	mul.f32 	%f110, %f5, %f109;
	mul.f32 	%f111, %f109, %f110;
	mul.f32 	%f205, %f109, %f111;
$L__BB0_29:
	fma.rn.f32 	%f215, %f28, %f205, %f215;
$L__BB0_30:
	add.s32 	%r29, %r29, 2;
	add.s32 	%r28, %r28, 6;
	add.s64 	%rd35, %rd35, 8;
	setp.eq.s32 	%p10, %r29, 0;
	@%p10 bra 	$L__BB0_8;
	bra.uni 	$L__BB0_4;
$L__BB0_31:
	mov.f32 	%f153, 0f40000000;
	sub.f32 	%f154, %f153, %f38;
	mul.f32 	%f155, %f17, %f154;
	mul.f32 	%f156, %f154, %f155;
	mul.f32 	%f208, %f154, %f156;
$L__BB0_32:
	fma.rn.f32 	%f215, %f37, %f208, %f215;
$L__BB0_33:
	ld.global.f32 	%f157, [%rd37];
	ld.global.f32 	%f158, [%rd37+4];
	ld.global.f32 	%f159, [%rd37+8];
	sub.f32 	%f160, %f1, %f157;
	sub.f32 	%f161, %f2, %f158;
	sub.f32 	%f162, %f3, %f159;
	mul.f32 	%f163, %f161, %f161;
	fma.rn.f32 	%f164, %f160, %f160, %f163;
	fma.rn.f32 	%f165, %f162, %f162, %f164;
	sqrt.rn.f32 	%f44, %f165;
	setp.gtu.f32 	%p21, %f44, %f62;
	@%p21 bra 	$L__BB0_39;
	ld.global.f32 	%f45, [%rd36];
	div.rn.f32 	%f46, %f44, %f62;
	setp.gtu.f32 	%p22, %f46, 0f3F800000;
	mov.f32 	%f210, 0f00000000;
	@%p22 bra 	$L__BB0_38;
	setp.gtu.f32 	%p23, %f46, 0f3F000000;
	@%p23 bra 	$L__BB0_37;
	mul.f32 	%f167, %f46, %f46;
	mul.f32 	%f168, %f46, %f167;
	mul.f32 	%f169, %f168, 0f40C00000;
	mul.f32 	%f170, %f167, 0f40C00000;
	sub.f32 	%f171, %f169, %f170;
	add.f32 	%f172, %f171, 0f3F800000;
	mul.f32 	%f210, %f16, %f172;
	bra.uni 	$L__BB0_38;
$L__BB0_37:
	mov.f32 	%f173, 0f40000000;
	sub.f32 	%f174, %f173, %f46;
	mul.f32 	%f175, %f17, %f174;
	mul.f32 	%f176, %f174, %f175;
	mul.f32 	%f210, %f174, %f176;
$L__BB0_38:
	fma.rn.f32 	%f215, %f45, %f210, %f215;
$L__BB0_39:
	add.s32 	%r30, %r30, 2;
	add.s64 	%rd37, %rd37, 24;
	add.s64 	%rd36, %rd36, 8;
	setp.ne.s32 	%p24, %r30, 0;
	@%p24 bra 	$L__BB0_18;
$L__BB0_40:
	and.b32  	%r25, %r15, 1;
	setp.eq.b32 	%p25, %r25, 1;
	not.pred 	%p26, %p25;
	@%p26 bra 	$L__BB0_47;
	mul.lo.s32 	%r26, %r31, 3;
	mul.wide.u32 	%rd27, %r26, 4;
	add.s64 	%rd28, %rd3, %rd27;
	ld.global.f32 	%f177, [%rd28];
	ld.global.f32 	%f178, [%rd28+4];
	ld.global.f32 	%f179, [%rd28+8];
	sub.f32 	%f180, %f1, %f177;
	sub.f32 	%f181, %f2, %f178;
	sub.f32 	%f182, %f3, %f179;
	mul.f32 	%f183, %f181, %f181;
	fma.rn.f32 	%f184, %f180, %f180, %f183;
	fma.rn.f32 	%f185, %f182, %f182, %f184;
	sqrt.rn.f32 	%f54, %f185;
	setp.gtu.f32 	%p27, %f54, %f62;
	@%p27 bra 	$L__BB0_47;
	mul.wide.u32 	%rd29, %r31, 4;
	add.s64 	%rd30, %rd2, %rd29;
	ld.global.f32 	%f55, [%rd30];
	div.rn.f32 	%f56, %f54, %f62;
	setp.gtu.f32 	%p28, %f56, 0f3F800000;
	mov.f32 	%f214, 0f00000000;
	@%p28 bra 	$L__BB0_46;
	setp.gtu.f32 	%p29, %f56, 0f3F000000;
	@%p29 bra 	$L__BB0_45;
	mul.f32 	%f187, %f56, %f56;
	mul.f32 	%f188, %f56, %f187;
	mul.f32 	%f189, %f188, 0f40C00000;
	mul.f32 	%f190, %f187, 0f40C00000;
	sub.f32 	%f191, %f189, %f190;
	add.f32 	%f192, %f191, 0f3F800000;
	mul.f32 	%f214, %f16, %f192;
	bra.uni 	$L__BB0_46;
$L__BB0_45:
	mov.f32 	%f193, 0f40000000;
	sub.f32 	%f194, %f193, %f56;
	mul.f32 	%f195, %f17, %f194;
	mul.f32 	%f196, %f194, %f195;
	mul.f32 	%f214, %f194, %f196;
$L__BB0_46:
	fma.rn.f32 	%f215, %f55, %f214, %f215;
$L__BB0_47:
	ld.param.u64 	%rd34, [_Z22compute_density_kernelPKfS0_S0_S0_Pfiiff_param_4];
	max.f32 	%f197, %f215, %f63;
	cvta.to.global.u64 	%rd31, %rd34;
	mul.wide.s32 	%rd32, %r1, 4;
	add.s64 	%rd33, %rd31, %rd32;
	st.global.f32 	[%rd33], %f197;
$L__BB0_48:
	ret;

}
	// .globl	_Z23compute_pressure_kernelPKfPfifff
.visible .entry _Z23compute_pressure_kernelPKfPfifff(
	.param .u64 .ptr .align 1 _Z23compute_pressure_kernelPKfPfifff_param_0,
	.param .u64 .ptr .align 1 _Z23compute_pressure_kernelPKfPfifff_param_1,
	.param .u32 _Z23compute_pressure_kernelPKfPfifff_param_2,
	.param .f32 _Z23compute_pressure_kernelPKfPfifff_param_3,
	.param .f32 _Z23compute_pressure_kernelPKfPfifff_param_4,
	.param .f32 _Z23compute_pressure_kernelPKfPfifff_param_5
)
{
	.reg .pred 	%p<23>;
	.reg .b32 	%r<20>;
	.reg .b32 	%f<83>;
	.reg .b64 	%rd<9>;

	ld.param.u64 	%rd1, [_Z23compute_pressure_kernelPKfPfifff_param_0];
	ld.param.u64 	%rd2, [_Z23compute_pressure_kernelPKfPfifff_param_1];
	ld.param.u32 	%r2, [_Z23compute_pressure_kernelPKfPfifff_param_2];
	ld.param.f32 	%f10, [_Z23compute_pressure_kernelPKfPfifff_param_3];
	ld.param.f32 	%f11, [_Z23compute_pressure_kernelPKfPfifff_param_4];
	ld.param.f32 	%f12, [_Z23compute_pressure_kernelPKfPfifff_param_5];
	mov.u32 	%r3, %ctaid.x;
	mov.u32 	%r4, %ntid.x;
	mov.u32 	%r5, %tid.x;
	mad.lo.s32 	%r1, %r3, %r4, %r5;
	setp.ge.s32 	%p1, %r1, %r2;
	mov.f32 	%f82, 0f3F800000;
	@%p1 bra 	$L__BB1_10;
	cvta.to.global.u64 	%rd3, %rd1;
	mul.wide.s32 	%rd4, %r1, 4;
	add.s64 	%rd5, %rd3, %rd4;
	ld.global.f32 	%f14, [%rd5];
	div.rn.f32 	%f1, %f14, %f11;
	mul.f32 	%f15, %f12, 0f3F000000;
	cvt.rzi.f32.f32 	%f16, %f15;
	add.f32 	%f17, %f16, %f16;
	sub.f32 	%f18, %f12, %f17;
	abs.f32 	%f2, %f18;
	abs.f32 	%f3, %f1;
	setp.lt.f32 	%p2, %f3, 0f00800000;
	mul.f32 	%f19, %f3, 0f4B800000;
	selp.f32 	%f20, %f19, %f3, %p2;
	selp.f32 	%f21, 0fC1C00000, 0f00000000, %p2;
	mov.b32 	%r6, %f20;
	add.s32 	%r7, %r6, -1060439283;
	and.b32  	%r8, %r7, -8388608;
	sub.s32 	%r9, %r6, %r8;
	mov.b32 	%f22, %r9;
	cvt.rn.f32.s32 	%f23, %r8;
	fma.rn.f32 	%f24, %f23, 0f34000000, %f21;
	add.f32 	%f25, %f22, 0fBF800000;
	add.f32 	%f26, %f22, 0f3F800000;
	rcp.approx.ftz.f32 	%f27, %f26;
	add.f32 	%f28, %f25, %f25;
	mul.f32 	%f29, %f28, %f27;
	mul.f32 	%f30, %f29, %f29;
	sub.f32 	%f31, %f25, %f29;
	add.f32 	%f32, %f31, %f31;
	neg.f32 	%f33, %f29;
	fma.rn.f32 	%f34, %f33, %f25, %f32;
	mul.rn.f32 	%f35, %f27, %f34;
	fma.rn.f32 	%f36, %f30, 0f3A2C32E4, 0f3B52E7DB;
	fma.rn.f32 	%f37, %f36, %f30, 0f3C93BB73;
	fma.rn.f32 	%f38, %f37, %f30, 0f3DF6384F;
	mul.rn.f32 	%f39, %f38, %f30;
	fma.rn.f32 	%f40, %f29, 0f3FB8AA3B, %f24;
	sub.f32 	%f41, %f24, %f40;
	fma.rn.f32 	%f42, %f29, 0f3FB8AA3B, %f41;
	fma.rn.f32 	%f43, %f35, 0f3FB8AA3B, %f42;
	fma.rn.f32 	%f44, %f29, 0f32A55E34, %f43;
	mul.f32 	%f45, %f39, 0f40400000;
	fma.rn.f32 	%f46, %f45, %f35, %f44;
	fma.rn.f32 	%f47, %f39, %f29, %f46;
	add.rn.f32 	%f48, %f40, %f47;
	neg.f32 	%f49, %f40;
	add.rn.f32 	%f50, %f48, %f49;
	neg.f32 	%f51, %f50;
	add.rn.f32 	%f52, %f47, %f51;
	mul.rn.f32 	%f53, %f48, %f12;
	neg.f32 	%f54, %f53;
	fma.rn.f32 	%f55, %f48, %f12, %f54;
	fma.rn.f32 	%f56, %f52, %f12, %f55;
	cvt.rni.f32.f32 	%f57, %f53;
	sub.f32 	%f58, %f53, %f57;
	add.f32 	%f59, %f58, %f56;
	fma.rn.f32 	%f60, %f59, 0f391FCB8E, 0f3AAF85ED;
	fma.rn.f32 	%f61, %f60, %f59, 0f3C1D9856;
	fma.rn.f32 	%f62, %f61, %f59, 0f3D6357BB;
	fma.rn.f32 	%f63, %f62, %f59, 0f3E75FDEC;
	fma.rn.f32 	%f64, %f63, %f59, 0f3F317218;
	fma.rn.f32 	%f65, %f64, %f59, 0f3F800000;
	cvt.rzi.s32.f32 	%r10, %f57;
	setp.gt.f32 	%p3, %f57, 0f00000000;
	selp.b32 	%r11, 0, -2097152000, %p3;
	add.s32 	%r12, %r11, 2130706432;
	mov.b32 	%f66, %r12;
	mul.f32 	%f67, %f65, %f66;
	shl.b32 	%r13, %r10, 23;
	sub.s32 	%r14, %r13, %r11;
	mov.b32 	%f68, %r14;
	mul.f32 	%f69, %f67, %f68;
	abs.f32 	%f70, %f53;
	setp.gt.f32 	%p4, %f70, 0f43180000;
	setp.lt.f32 	%p5, %f53, 0f00000000;
	selp.f32 	%f71, 0f00000000, 0f7F800000, %p5;
	selp.f32 	%f4, %f71, %f69, %p4;
	setp.eq.f32 	%p6, %f1, 0f3F800000;
	setp.eq.f32 	%p7, %f12, 0f00000000;
	or.pred  	%p8, %p7, %p6;
	@%p8 bra 	$L__BB1_9;
	setp.num.f32 	%p9, %f3, %f3;
	abs.f32 	%f72, %f12;
	setp.num.f32 	%p10, %f72, %f72;
	and.pred  	%p11, %p9, %p10;
	@%p11 bra 	$L__BB1_4;
	add.rn.f32 	%f82, %f1, %f12;
	bra.uni 	$L__BB1_9;
$L__BB1_4:
	setp.neu.f32 	%p12, %f1, 0f00000000;
	setp.neu.f32 	%p13, %f3, 0f7F800000;
	and.pred  	%p14, %p12, %p13;
	@%p14 bra 	$L__BB1_6;
	setp.neu.f32 	%p21, %f2, 0f3F800000;
	add.f32 	%f77, %f1, %f1;
	mov.b32 	%r15, %f77;
	setp.lt.f32 	%p22, %f12, 0f00000000;
	xor.b32  	%r16, %r15, 2139095040;
	selp.b32 	%r17, %r16, %r15, %p22;
	and.b32  	%r18, %r17, 2147483647;
	selp.b32 	%r19, %r18, %r17, %p21;
	mov.b32 	%f82, %r19;
	bra.uni 	$L__BB1_9;
$L__BB1_6:
	setp.eq.f32 	%p15, %f1, 0fBF800000;
	setp.eq.f32 	%p16, %f72, 0f7F800000;
	and.pred  	%p17, %p15, %p16;
	@%p17 bra 	$L__BB1_9;
	setp.geu.f32 	%p18, %f1, 0f00000000;
	mov.f32 	%f82, %f4;
	@%p18 bra 	$L__BB1_9;
	setp.neu.f32 	%p19, %f2, 0f3F800000;
	neg.f32 	%f74, %f4;
	selp.f32 	%f75, %f4, %f74, %p19;
	cvt.rmi.f32.f32 	%f76, %f12;
	setp.neu.f32 	%p20, %f12, %f76;
	selp.f32 	%f82, 0f7FFFFFFF, %f75, %p20;
$L__BB1_9:
	add.f32 	%f78, %f82, 0fBF800000;
	mul.f32 	%f79, %f10, %f78;
	max.f32 	%f80, %f79, 0f00000000;
	cvta.to.global.u64 	%rd6, %rd2;
	add.s64 	%rd8, %rd6, %rd4;
	st.global.f32 	[%rd8], %f80;
$L__BB1_10:
	ret;

}
	// .globl	_Z21compute_forces_kernelPKfS0_S0_S0_S0_S0_S0_Pfiiff
.visible .entry _Z21compute_forces_kernelPKfS0_S0_S0_S0_S0_S0_Pfiiff(
	.param .u64 .ptr .align 1 _Z21compute_forces_kernelPKfS0_S0_S0_S0_S0_S0_Pfiiff_param_0,
	.param .u64 .ptr .align 1 _Z21compute_forces_kernelPKfS0_S0_S0_S0_S0_S0_Pfiiff_param_1,
	.param .u64 .ptr .align 1 _Z21compute_forces_kernelPKfS0_S0_S0_S0_S0_S0_Pfiiff_param_2,
	.param .u64 .ptr .align 1 _Z21compute_forces_kernelPKfS0_S0_S0_S0_S0_S0_Pfiiff_param_3,
	.param .u64 .ptr .align 1 _Z21compute_forces_kernelPKfS0_S0_S0_S0_S0_S0_Pfiiff_param_4,
	.param .u64 .ptr .align 1 _Z21compute_forces_kernelPKfS0_S0_S0_S0_S0_S0_Pfiiff_param_5,
	.param .u64 .ptr .align 1 _Z21compute_forces_kernelPKfS0_S0_S0_S0_S0_S0_Pfiiff_param_6,
	.param .u64 .ptr .align 1 _Z21compute_forces_kernelPKfS0_S0_S0_S0_S0_S0_Pfiiff_param_7,
	.param .u32 _Z21compute_forces_kernelPKfS0_S0_S0_S0_S0_S0_Pfiiff_param_8,
	.param .u32 _Z21compute_forces_kernelPKfS0_S0_S0_S0_S0_S0_Pfiiff_param_9,
	.param .f32 _Z21compute_forces_kernelPKfS0_S0_S0_S0_S0_S0_Pfiiff_param_10,
	.param .f32 _Z21compute_forces_kernelPKfS0_S0_S0_S0_S0_S0_Pfiiff_param_11
)
{
	.reg .pred 	%p<32>;
	.reg .b32 	%r<30>;
	.reg .b32 	%f<264>;
	.reg .b64 	%rd<51>;

	ld.param.u64 	%rd23, [_Z21compute_forces_kernelPKfS0_S0_S0_S0_S0_S0_Pfiiff_param_0];
	ld.param.u64 	%rd24, [_Z21compute_forces_kernelPKfS0_S0_S0_S0_S0_S0_Pfiiff_param_1];
	ld.param.u64 	%rd25, [_Z21compute_forces_kernelPKfS0_S0_S0_S0_S0_S0_Pfiiff_param_2];
	ld.param.u64 	%rd26, [_Z21compute_forces_kernelPKfS0_S0_S0_S0_S0_S0_Pfiiff_param_3];
	ld.param.u64 	%rd21, [_Z21compute_forces_kernelPKfS0_S0_S0_S0_S0_S0_Pfiiff_param_4];
	ld.param.u64 	%rd27, [_Z21compute_forces_kernelPKfS0_S0_S0_S0_S0_S0_Pfiiff_param_5];
	ld.param.u64 	%rd28, [_Z21compute_forces_kernelPKfS0_S0_S0_S0_S0_S0_Pfiiff_param_6];
	ld.param.u32 	%r16, [_Z21compute_forces_kernelPKfS0_S0_S0_S0_S0_S0_Pfiiff_param_8];
	ld.param.u32 	%r17, [_Z21compute_forces_kernelPKfS0_S0_S0_S0_S0_S0_Pfiiff_param_9];
	ld.param.f32 	%f102, [_Z21compute_forces_kernelPKfS0_S0_S0_S0_S0_S0_Pfiiff_param_10];
	cvta.to.global.u64 	%rd1, %rd28;
	cvta.to.global.u64 	%rd2, %rd27;
	cvta.to.global.u64 	%rd47, %rd25;
	cvta.to.global.u64 	%rd46, %rd26;
	cvta.to.global.u64 	%rd5, %rd24;
	cvta.to.global.u64 	%rd6, %rd23;
	mov.u32 	%r18, %ctaid.x;
	mov.u32 	%r19, %ntid.x;
	mov.u32 	%r20, %tid.x;
	mad.lo.s32 	%r1, %r18, %r19, %r20;
	setp.ge.s32 	%p1, %r1, %r16;
	@%p1 bra 	$L__BB2_39;
	mul.lo.s32 	%r2, %r1, 3;
	mul.wide.s32 	%rd29, %r2, 4;
	add.s64 	%rd30, %rd6, %rd29;
	ld.global.f32 	%f1, [%rd30];
	ld.global.f32 	%f2, [%rd30+4];
	ld.global.f32 	%f3, [%rd30+8];
	add.s64 	%rd7, %rd5, %rd29;
	ld.global.f32 	%f4, [%rd7];
	mul.wide.s32 	%rd31, %r1, 4;
	add.s64 	%rd32, %rd46, %rd31;
	ld.global.f32 	%f5, [%rd32];
	add.s64 	%rd33, %rd47, %rd31;
	ld.global.f32 	%f6, [%rd33];
	setp.lt.s32 	%p2, %r16, 1;
	mov.f32 	%f232, 0f00000000;
	mov.f32 	%f233, %f232;
	mov.f32 	%f234, %f232;
	@%p2 bra 	$L__BB2_7;
	ld.global.f32 	%f7, [%rd7+4];
	ld.global.f32 	%f8, [%rd7+8];
	mul.f32 	%f106, %f102, %f102;
	mul.f32 	%f107, %f102, %f106;
	mul.f32 	%f108, %f107, 0f40490FDB;
	mov.f32 	%f109, 0f41000000;
	div.rn.f32 	%f9, %f109, %f108;
	mov.f32 	%f110, 0fC1000000;
	div.rn.f32 	%f111, %f110, %f108;
	mul.f32 	%f10, %f111, 0f40C00000;
	mul.f32 	%f112, %f6, %f6;
	div.rn.f32 	%f11, %f5, %f112;
	neg.s32 	%r27, %r16;
	neg.s32 	%r26, %r1;
	cvta.to.global.u64 	%rd48, %rd21;
	mov.f32 	%f234, 0f00000000;
	mov.b32 	%r25, 0;
	mov.f32 	%f233, %f234;
	mov.f32 	%f232, %f234;
$L__BB2_3:
	setp.eq.s32 	%p3, %r26, 0;
	@%p3 bra 	$L__BB2_20;
	mul.wide.u32 	%rd34, %r25, 4;
	add.s64 	%rd35, %rd6, %rd34;
	ld.global.f32 	%f113, [%rd35];
	ld.global.f32 	%f114, [%rd35+4];
	ld.global.f32 	%f115, [%rd35+8];
	sub.f32 	%f21, %f1, %f113;
	sub.f32 	%f22, %f2, %f114;
	sub.f32 	%f23, %f3, %f115;
	mul.f32 	%f116, %f22, %f22;
	fma.rn.f32 	%f117, %f21, %f21, %f116;
	fma.rn.f32 	%f118, %f23, %f23, %f117;
	sqrt.rn.f32 	%f24, %f118;
	setp.gtu.f32 	%p4, %f24, %f102;
	setp.leu.f32 	%p5, %f24, 0f3089705F;
	or.pred  	%p6, %p4, %p5;
	@%p6 bra 	$L__BB2_20;
	mul.wide.u32 	%rd36, %r25, 4;
	add.s64 	%rd37, %rd5, %rd36;
	ld.global.f32 	%f25, [%rd37];
	ld.global.f32 	%f26, [%rd37+4];
	ld.global.f32 	%f27, [%rd37+8];
	ld.global.f32 	%f28, [%rd46];
	ld.global.f32 	%f29, [%rd47];
	ld.global.f32 	%f30, [%rd48];
	div.rn.f32 	%f31, %f24, %f102;
	setp.gtu.f32 	%p7, %f31, 0f3F000000;
	@%p7 bra 	$L__BB2_13;
	mul.f32 	%f119, %f31, 0f41900000;
	mul.f32 	%f120, %f31, 0fC1400000;
	fma.rn.f32 	%f121, %f31, %f119, %f120;
	mul.f32 	%f238, %f9, %f121;
	bra.uni 	$L__BB2_15;
$L__BB2_7:
	setp.lt.s32 	%p12, %r17, 1;
	@%p12 bra 	$L__BB2_38;
	mul.f32 	%f156, %f102, %f102;
	mul.f32 	%f157, %f102, %f156;
	mul.f32 	%f158, %f157, 0f40490FDB;
	mov.f32 	%f159, 0f41000000;
	div.rn.f32 	%f15, %f159, %f158;
	mov.f32 	%f160, 0fC1000000;
	div.rn.f32 	%f161, %f160, %f158;
	mul.f32 	%f16, %f161, 0f40C00000;
	mul.f32 	%f17, %f6, %f6;
	setp.eq.s32 	%p13, %r17, 1;
	mov.b32 	%r29, 0;
	@%p13 bra 	$L__BB2_31;
	and.b32  	%r29, %r17, 2147483646;
	neg.s32 	%r28, %r29;
	add.s64 	%rd50, %rd2, 12;
	add.s64 	%rd49, %rd1, 4;
$L__BB2_10:
	ld.global.f32 	%f162, [%rd50+-12];
	ld.global.f32 	%f163, [%rd50+-8];
	ld.global.f32 	%f164, [%rd50+-4];
	sub.f32 	%f51, %f1, %f162;
	sub.f32 	%f52, %f2, %f163;
	sub.f32 	%f53, %f3, %f164;
	mul.f32 	%f165, %f52, %f52;
	fma.rn.f32 	%f166, %f51, %f51, %f165;
	fma.rn.f32 	%f167, %f53, %f53, %f166;
	sqrt.rn.f32 	%f54, %f167;
	setp.gtu.f32 	%p14, %f54, %f102;
	setp.leu.f32 	%p15, %f54, 0f3089705F;
	or.pred  	%p16, %p14, %p15;
	@%p16 bra 	$L__BB2_24;
	ld.global.f32 	%f55, [%rd49+-4];
	div.rn.f32 	%f56, %f54, %f102;
	setp.gtu.f32 	%p17, %f56, 0f3F000000;
	@%p17 bra 	$L__BB2_21;
	mul.f32 	%f168, %f56, 0f41900000;
	mul.f32 	%f169, %f56, 0fC1400000;
	fma.rn.f32 	%f170, %f56, %f168, %f169;
	mul.f32 	%f246, %f15, %f170;
	bra.uni 	$L__BB2_23;
$L__BB2_13:
	setp.gtu.f32 	%p8, %f31, 0f3F800000;
	mov.f32 	%f238, 0f00000000;
	@%p8 bra 	$L__BB2_15;
	mov.f32 	%f123, 0f40000000;
	sub.f32 	%f124, %f123, %f31;
	mul.f32 	%f125, %f10, %f124;
	mul.f32 	%f238, %f124, %f125;
$L__BB2_15:
	ld.param.f32 	%f231, [_Z21compute_forces_kernelPKfS0_S0_S0_S0_S0_S0_Pfiiff_param_11];
	mul.f32 	%f127, %f102, %f24;
	div.rn.f32 	%f128, %f238, %f127;
	mul.f32 	%f129, %f21, %f128;
	mul.f32 	%f130, %f22, %f128;
	mul.f32 	%f131, %f23, %f128;
	mul.f32 	%f132, %f29, %f29;
	div.rn.f32 	%f133, %f28, %f132;
	add.f32 	%f134, %f11, %f133;
	mul.f32 	%f135, %f30, %f134;
	mul.f32 	%f136, %f135, %f129;
	sub.f32 	%f35, %f232, %f136;
	mul.f32 	%f137, %f135, %f130;
	sub.f32 	%f36, %f233, %f137;
	mul.f32 	%f138, %f135, %f131;
	sub.f32 	%f37, %f234, %f138;
	mul.f32 	%f139, %f231, %f30;
	div.rn.f32 	%f38, %f139, %f29;
	setp.gtu.f32 	%p9, %f31, 0f3F800000;
	mov.f32 	%f239, 0f00000000;
	@%p9 bra 	$L__BB2_19;
	@%p7 bra 	$L__BB2_18;
	mul.f32 	%f140, %f31, %f31;
	mul.f32 	%f141, %f31, %f140;
	mul.f32 	%f142, %f141, 0f40C00000;
	mul.f32 	%f143, %f140, 0f40C00000;
	sub.f32 	%f144, %f142, %f143;
	add.f32 	%f145, %f144, 0f3F800000;
	mul.f32 	%f239, %f9, %f145;
	bra.uni 	$L__BB2_19;
$L__BB2_18:
	mov.f32 	%f146, 0f40000000;
	sub.f32 	%f147, %f146, %f31;
	add.f32 	%f148, %f9, %f9;
	mul.f32 	%f149, %f148, %f147;
	mul.f32 	%f150, %f147, %f149;
	mul.f32 	%f239, %f147, %f150;
$L__BB2_19:
	mul.f32 	%f151, %f38, %f239;
	sub.f32 	%f152, %f25, %f4;
	fma.rn.f32 	%f232, %f152, %f151, %f35;
	sub.f32 	%f153, %f26, %f7;
	fma.rn.f32 	%f233, %f153, %f151, %f36;
	sub.f32 	%f154, %f27, %f8;
	fma.rn.f32 	%f234, %f154, %f151, %f37;
$L__BB2_20:
	add.s32 	%r27, %r27, 1;
	setp.eq.s32 	%p11, %r27, 0;
	add.s32 	%r26, %r26, 1;
	add.s64 	%rd48, %rd48, 4;
	add.s64 	%rd47, %rd47, 4;
	add.s64 	%rd46, %rd46, 4;
	add.s32 	%r25, %r25, 3;
	@%p11 bra 	$L__BB2_7;
	bra.uni 	$L__BB2_3;
$L__BB2_21:
	setp.gtu.f32 	%p18, %f56, 0f3F800000;
	mov.f32 	%f246, 0f00000000;
	@%p18 bra 	$L__BB2_23;
	mov.f32 	%f172, 0f40000000;
	sub.f32 	%f173, %f172, %f56;
	mul.f32 	%f174, %f16, %f173;
	mul.f32 	%f246, %f173, %f174;
$L__BB2_23:
	mul.f32 	%f175, %f102, %f54;
	div.rn.f32 	%f176, %f246, %f175;
	mul.f32 	%f177, %f51, %f176;
	mul.f32 	%f178, %f52, %f176;
	mul.f32 	%f179, %f53, %f176;
	mul.f32 	%f180, %f5, %f55;
	div.rn.f32 	%f181, %f180, %f17;
	mul.f32 	%f182, %f181, %f177;
	sub.f32 	%f232, %f232, %f182;
	mul.f32 	%f183, %f181, %f178;
	sub.f32 	%f233, %f233, %f183;
	mul.f32 	%f184, %f181, %f179;
	sub.f32 	%f234, %f234, %f184;
$L__BB2_24:
	ld.global.f32 	%f185, [%rd50];
	ld.global.f32 	%f186, [%rd50+4];
	ld.global.f32 	%f187, [%rd50+8];
	sub.f32 	%f66, %f1, %f185;
	sub.f32 	%f67, %f2, %f186;
	sub.f32 	%f68, %f3, %f187;
	mul.f32 	%f188, %f67, %f67;
	fma.rn.f32 	%f189, %f66, %f66, %f188;
	fma.rn.f32 	%f190, %f68, %f68, %f189;
	sqrt.rn.f32 	%f69, %f190;
	setp.gtu.f32 	%p19, %f69, %f102;
	setp.leu.f32 	%p20, %f69, 0f3089705F;
	or.pred  	%p21, %p19, %p20;
	@%p21 bra 	$L__BB2_30;
	ld.global.f32 	%f70, [%rd49];
	div.rn.f32 	%f71, %f69, %f102;
	setp.gtu.f32 	%p22, %f71, 0f3F000000;
	@%p22 bra 	$L__BB2_27;
	mul.f32 	%f191, %f71, 0f41900000;
	mul.f32 	%f192, %f71, 0fC1400000;
	fma.rn.f32 	%f193, %f71, %f191, %f192;
	mul.f32 	%f250, %f15, %f193;
	bra.uni 	$L__BB2_29;
$L__BB2_27:
	setp.gtu.f32 	%p23, %f71, 0f3F800000;
	mov.f32 	%f250, 0f00000000;
	@%p23 bra 	$L__BB2_29;
	mov.f32 	%f195, 0f40000000;
	sub.f32 	%f196, %f195, %f71;
	mul.f32 	%f197, %f16, %f196;
	mul.f32 	%f250, %f196, %f197;
$L__BB2_29:
	mul.f32 	%f198, %f102, %f69;
	div.rn.f32 	%f199, %f250, %f198;
	mul.f32 	%f200, %f66, %f199;
	mul.f32 	%f201, %f67, %f199;
	mul.f32 	%f202, %f68, %f199;
	mul.f32 	%f203, %f5, %f70;
	div.rn.f32 	%f204, %f203, %f17;
	mul.f32 	%f205, %f204, %f200;
	sub.f32 	%f232, %f232, %f205;
	mul.f32 	%f206, %f204, %f201;
	sub.f32 	%f233, %f233, %f206;
	mul.f32 	%f207, %f204, %f202;
	sub.f32 	%f234, %f234, %f207;
$L__BB2_30:
	add.s32 	%r28, %r28, 2;
	add.s64 	%rd50, %rd50, 24;
	add.s64 	%rd49, %rd49, 8;
	setp.ne.s32 	%p24, %r28, 0;
	@%p24 bra 	$L__BB2_10;
$L__BB2_31:
	and.b32  	%r23, %r17, 1;
	setp.eq.b32 	%p25, %r23, 1;
	not.pred 	%p26, %p25;
	@%p26 bra 	$L__BB2_38;
	mul.lo.s32 	%r24, %r29, 3;
	mul.wide.u32 	%rd38, %r24, 4;
	add.s64 	%rd39, %rd2, %rd38;
	ld.global.f32 	%f208, [%rd39];
	ld.global.f32 	%f209, [%rd39+4];
	ld.global.f32 	%f210, [%rd39+8];
	sub.f32 	%f87, %f1, %f208;
	sub.f32 	%f88, %f2, %f209;
	sub.f32 	%f89, %f3, %f210;
	mul.f32 	%f211, %f88, %f88;
	fma.rn.f32 	%f212, %f87, %f87, %f211;
	fma.rn.f32 	%f213, %f89, %f89, %f212;
	sqrt.rn.f32 	%f90, %f213;
	setp.gtu.f32 	%p27, %f90, %f102;
	setp.leu.f32 	%p28, %f90, 0f3089705F;
	or.pred  	%p29, %p27, %p28;
	@%p29 bra 	$L__BB2_38;
	mul.wide.u32 	%rd40, %r29, 4;
	add.s64 	%rd41, %rd1, %rd40;
	ld.global.f32 	%f91, [%rd41];
	div.rn.f32 	%f92, %f90, %f102;
	setp.gtu.f32 	%p30, %f92, 0f3F000000;
	@%p30 bra 	$L__BB2_35;
	mul.f32 	%f214, %f92, 0f41900000;
	mul.f32 	%f215, %f92, 0fC1400000;
	fma.rn.f32 	%f216, %f92, %f214, %f215;
	mul.f32 	%f260, %f15, %f216;
	bra.uni 	$L__BB2_37;
$L__BB2_35:
	setp.gtu.f32 	%p31, %f92, 0f3F800000;
	mov.f32 	%f260, 0f00000000;
	@%p31 bra 	$L__BB2_37;
	mov.f32 	%f218, 0f40000000;
	sub.f32 	%f219, %f218, %f92;
	mul.f32 	%f220, %f16, %f219;
	mul.f32 	%f260, %f219, %f220;
$L__BB2_37:
	mul.f32 	%f221, %f102, %f90;
	div.rn.f32 	%f222, %f260, %f221;
	mul.f32 	%f223, %f87, %f222;
	mul.f32 	%f224, %f88, %f222;
	mul.f32 	%f225, %f89, %f222;
	mul.f32 	%f226, %f5, %f91;
	div.rn.f32 	%f227, %f226, %f17;
	mul.f32 	%f228, %f227, %f223;
	sub.f32 	%f232, %f232, %f228;
	mul.f32 	%f229, %f227, %f224;
	sub.f32 	%f233, %f233, %f229;
	mul.f32 	%f230, %f227, %f225;
	sub.f32 	%f234, %f234, %f230;
$L__BB2_38:
	ld.param.u64 	%rd45, [_Z21compute_forces_kernelPKfS0_S0_S0_S0_S0_S0_Pfiiff_param_7];
	cvta.to.global.u64 	%rd42, %rd45;
	mul.wide.s32 	%rd43, %r2, 4;
	add.s64 	%rd44, %rd42, %rd43;
	st.global.f32 	[%rd44], %f232;
	st.global.f32 	[%rd44+4], %f233;
	st.global.f32 	[%rd44+8], %f234;
$L__BB2_39:
	ret;

}
	// .globl	_Z26integrate_particles_kernelPfS_PKfS1_if
.visible .entry _Z26integrate_particles_kernelPfS_PKfS1_if(
	.param .u64 .ptr .align 1 _Z26integrate_particles_kernelPfS_PKfS1_if_param_0,
	.param .u64 .ptr .align 1 _Z26integrate_particles_kernelPfS_PKfS1_if_param_1,
	.param .u64 .ptr .align 1 _Z26integrate_particles_kernelPfS_PKfS1_if_param_2,
	.param .u64 .ptr .align 1 _Z26integrate_particles_kernelPfS_PKfS1_if_param_3,
	.param .u32 _Z26integrate_particles_kernelPfS_PKfS1_if_param_4,
	.param .f32 _Z26integrate_particles_kernelPfS_PKfS1_if_param_5
)
{
	.reg .pred 	%p<2>;
	.reg .b32 	%r<7>;
	.reg .b32 	%f<25>;
	.reg .b64 	%rd<13>;

	ld.param.u64 	%rd1, [_Z26integrate_particles_kernelPfS_PKfS1_if_param_0];
	ld.param.u64 	%rd2, [_Z26integrate_particles_kernelPfS_PKfS1_if_param_1];
	ld.param.u64 	%rd3, [_Z26integrate_particles_kernelPfS_PKfS1_if_param_2];
	ld.param.u64 	%rd4, [_Z26integrate_particles_kernelPfS_PKfS1_if_param_3];
	ld.param.u32 	%r2, [_Z26integrate_particles_kernelPfS_PKfS1_if_param_4];
	ld.param.f32 	%f1, [_Z26integrate_particles_kernelPfS_PKfS1_if_param_5];
	mov.u32 	%r3, %ctaid.x;
	mov.u32 	%r4, %ntid.x;
	mov.u32 	%r5, %tid.x;
	mad.lo.s32 	%r1, %r3, %r4, %r5;
	setp.ge.s32 	%p1, %r1, %r2;
	@%p1 bra 	$L__BB3_2;
	cvta.to.global.u64 	%rd5, %rd4;
	cvta.to.global.u64 	%rd6, %rd3;
	cvta.to.global.u64 	%rd7, %rd2;
	cvta.to.global.u64 	%rd8, %rd1;
	ld.global.f32 	%f2, [%rd5];
	ld.global.f32 	%f3, [%rd5+4];
	ld.global.f32 	%f4, [%rd5+8];
	mul.lo.s32 	%r6, %r1, 3;
	mul.wide.s32 	%rd9, %r6, 4;
	add.s64 	%rd10, %rd6, %rd9;
	ld.global.f32 	%f5, [%rd10];
	add.f32 	%f6, %f2, %f5;
	ld.global.f32 	%f7, [%rd10+4];
	add.f32 	%f8, %f3, %f7;
	ld.global.f32 	%f9, [%rd10+8];
	add.f32 	%f10, %f4, %f9;
	add.s64 	%rd11, %rd7, %rd9;
	ld.global.f32 	%f11, [%rd11];
	fma.rn.f32 	%f12, %f1, %f6, %f11;
	st.global.f32 	[%rd11], %f12;
	ld.global.f32 	%f13, [%rd11+4];
	fma.rn.f32 	%f14, %f1, %f8, %f13;
	st.global.f32 	[%rd11+4], %f14;
	ld.global.f32 	%f15, [%rd11+8];
	fma.rn.f32 	%f16, %f1, %f10, %f15;
	st.global.f32 	[%rd11+8], %f16;
	add.s64 	%rd12, %rd8, %rd9;
	ld.global.f32 	%f17, [%rd12];
	fma.rn.f32 	%f18, %f1, %f12, %f17;
	st.global.f32 	[%rd12], %f18;
	ld.global.f32 	%f19, [%rd11+4];
	ld.global.f32 	%f20, [%rd12+4];
	fma.rn.f32 	%f21, %f1, %f19, %f20;
	st.global.f32 	[%rd12+4], %f21;
	ld.global.f32 	%f22, [%rd11+8];
	ld.global.f32 	%f23, [%rd12+8];
	fma.rn.f32 	%f24, %f1, %f22, %f23;
	st.global.f32 	[%rd12+8], %f24;
$L__BB3_2:
	ret;

}
	// .globl	_Z34enforce_boundary_collisions_kernelPfS_ifffffff
.visible .entry _Z34enforce_boundary_collisions_kernelPfS_ifffffff(
	.param .u64 .ptr .align 1 _Z34enforce_boundary_collisions_kernelPfS_ifffffff_param_0,
	.param .u64 .ptr .align 1 _Z34enforce_boundary_collisions_kernelPfS_ifffffff_param_1,
	.param .u32 _Z34enforce_boundary_collisions_kernelPfS_ifffffff_param_2,
	.param .f32 _Z34enforce_boundary_collisions_kernelPfS_ifffffff_param_3,
	.param .f32 _Z34enforce_boundary_collisions_kernelPfS_ifffffff_param_4,
	.param .f32 _Z34enforce_boundary_collisions_kernelPfS_ifffffff_param_5,
	.param .f32 _Z34enforce_boundary_collisions_kernelPfS_ifffffff_param_6,
	.param .f32 _Z34enforce_boundary_collisions_kernelPfS_ifffffff_param_7,
	.param .f32 _Z34enforce_boundary_collisions_kernelPfS_ifffffff_param_8,
	.param .f32 _Z34enforce_boundary_collisions_kernelPfS_ifffffff_param_9
)
{
	.reg .pred 	%p<14>;
	.reg .b32 	%r<7>;
	.reg .b32 	%f<29>;
	.reg .b64 	%rd<8>;

	ld.param.u64 	%rd3, [_Z34enforce_boundary_collisions_kernelPfS_ifffffff_param_0];
	ld.param.u64 	%rd4, [_Z34enforce_boundary_collisions_kernelPfS_ifffffff_param_1];
	ld.param.u32 	%r2, [_Z34enforce_boundary_collisions_kernelPfS_ifffffff_param_2];
	ld.param.f32 	%f10, [_Z34enforce_boundary_collisions_kernelPfS_ifffffff_param_3];
	ld.param.f32 	%f11, [_Z34enforce_boundary_collisions_kernelPfS_ifffffff_param_4];
	ld.param.f32 	%f12, [_Z34enforce_boundary_collisions_kernelPfS_ifffffff_param_5];
	ld.param.f32 	%f13, [_Z34enforce_boundary_collisions_kernelPfS_ifffffff_param_6];
	ld.param.f32 	%f14, [_Z34enforce_boundary_collisions_kernelPfS_ifffffff_param_7];
	ld.param.f32 	%f15, [_Z34enforce_boundary_collisions_kernelPfS_ifffffff_param_8];
	ld.param.f32 	%f16, [_Z34enforce_boundary_collisions_kernelPfS_ifffffff_param_9];
	mov.u32 	%r3, %ctaid.x;
	mov.u32 	%r4, %ntid.x;
	mov.u32 	%r5, %tid.x;
	mad.lo.s32 	%r1, %r3, %r4, %r5;
	setp.ge.s32 	%p1, %r1, %r2;
	@%p1 bra 	$L__BB4_19;
	cvta.to.global.u64 	%rd5, %rd3;
	cvta.to.global.u64 	%rd6, %rd4;
	mul.lo.s32 	%r6, %r1, 3;
	mul.wide.s32 	%rd7, %r6, 4;
	add.s64 	%rd1, %rd5, %rd7;
	add.s64 	%rd2, %rd6, %rd7;
	ld.global.f32 	%f1, [%rd1];
	setp.geu.f32 	%p2, %f1, %f10;
	@%p2 bra 	$L__BB4_4;
	st.global.f32 	[%rd1], %f10;
	ld.global.f32 	%f2, [%rd2];
	setp.geu.f32 	%p5, %f2, 0f00000000;
	@%p5 bra 	$L__BB4_7;
	neg.f32 	%f19, %f2;
	mul.f32 	%f20, %f16, %f19;
	st.global.f32 	[%rd2], %f20;
	bra.uni 	$L__BB4_7;
$L__BB4_4:
	setp.leu.f32 	%p3, %f1, %f11;
	@%p3 bra 	$L__BB4_7;
	st.global.f32 	[%rd1], %f11;
	ld.global.f32 	%f3, [%rd2];
	setp.leu.f32 	%p4, %f3, 0f00000000;
	@%p4 bra 	$L__BB4_7;
	neg.f32 	%f17, %f3;
	mul.f32 	%f18, %f16, %f17;
	st.global.f32 	[%rd2], %f18;
$L__BB4_7:
	ld.global.f32 	%f4, [%rd1+4];
	setp.geu.f32 	%p6, %f4, %f12;
	@%p6 bra 	$L__BB4_10;
	st.global.f32 	[%rd1+4], %f12;
	ld.global.f32 	%f5, [%rd2+4];
	setp.geu.f32 	%p9, %f5, 0f00000000;
	@%p9 bra 	$L__BB4_13;
	neg.f32 	%f23, %f5;
	mul.f32 	%f24, %f16, %f23;
	st.global.f32 	[%rd2+4], %f24;
	bra.uni 	$L__BB4_13;
$L__BB4_10:
	setp.leu.f32 	%p7, %f4, %f13;
	@%p7 bra 	$L__BB4_13;
	st.global.f32 	[%rd1+4], %f13;
	ld.global.f32 	%f6, [%rd2+4];
	setp.leu.f32 	%p8, %f6, 0f00000000;
	@%p8 bra 	$L__BB4_13;
	neg.f32 	%f21, %f6;
	mul.f32 	%f22, %f16, %f21;
	st.global.f32 	[%rd2+4], %f22;
$L__BB4_13:
	ld.global.f32 	%f7, [%rd1+8];
	setp.geu.f32 	%p10, %f7, %f14;
	@%p10 bra 	$L__BB4_16;
	st.global.f32 	[%rd1+8], %f14;
	ld.global.f32 	%f8, [%rd2+8];
	setp.geu.f32 	%p13, %f8, 0f00000000;
	@%p13 bra 	$L__BB4_19;
	neg.f32 	%f27, %f8;
	mul.f32 	%f28, %f16, %f27;
	st.global.f32 	[%rd2+8], %f28;
	bra.uni 	$L__BB4_19;
$L__BB4_16:
	setp.leu.f32 	%p11, %f7, %f15;
	@%p11 bra 	$L__BB4_19;
	st.global.f32 	[%rd1+8], %f15;
	ld.global.f32 	%f9, [%rd2+8];
	setp.leu.f32 	%p12, %f9, 0f00000000;
	@%p12 bra 	$L__BB4_19;
	neg.f32 	%f25, %f9;
	mul.f32 	%f26, %f16, %f25;
	st.global.f32 	[%rd2+8], %f26;
$L__BB4_19:
	ret;

}


// ===== COMPILED SASS (sm_100) =====

	.target	sm_100

	.elftype	@"ET_EXEC"


//--------------------- .note.nv.tkinfo           --------------------------
	.section	.note.nv.tkinfo,"",@"SHT_NOTE"
	.sectionflags	@"SHF_NOTE_NV_TKINFO"
	.tkinfo
        /*0018*/ 	.word	0x00000002
        /*0030*/ 	.string	""
        /*0030*/ 	.string	"ptxas"
        /*0030*/ 	.string	"Cuda compilation tools, release 13.0, V13.0.88"
        /*0030*/ 	.string	"Build cuda_13.0.r13.0/compiler.36424714_0"
        /*0030*/ 	.string	"-arch sm_100 -m 64 "



//--------------------- .note.nv.cuinfo           --------------------------
	.section	.note.nv.cuinfo,"",@"SHT_NOTE"
	.sectionflags	@"SHF_NOTE_NV_CUINFO"
        /*0018*/ 	.short	0x0002
        /*001a*/ 	.short	0x0064
        /*001c*/ 	.short	0x0082
	.zero		2


//--------------------- .nv.info                  --------------------------
	.section	.nv.info,"",@"SHT_CUDA_INFO"
	.align	4


	//----- nvinfo : EIATTR_REGCOUNT
	.align		4
        /*0000*/ 	.byte	0x04, 0x2f
        /*0002*/ 	.short	(.L_1 - .L_0)
	.align		4
.L_0:
        /*0004*/ 	.word	index@(_Z22compute_density_kernelPKfS0_S0_S0_Pfiiff)
        /*0008*/ 	.word	0x0000001e


	//----- nvinfo : EIATTR_FRAME_SIZE
	.align		4
.L_1:
        /*000c*/ 	.byte	0x04, 0x11
        /*000e*/ 	.short	(.L_3 - .L_2)
	.align		4
.L_2:
        /*0010*/ 	.word	index@($__internal_4_$__cuda_sm3x_div_rn_noftz_f32_slowpath)
        /*0014*/ 	.word	0x00000000


	//----- nvinfo : EIATTR_FRAME_SIZE
	.align		4
.L_3:
        /*0018*/ 	.byte	0x04, 0x11
        /*001a*/ 	.short	(.L_5 - .L_4)
	.align		4
.L_4:
        /*001c*/ 	.word	index@($__internal_3_$__cuda_sm20_sqrt_rn_f32_slowpath)
        /*0020*/ 	.word	0x00000000


	//----- nvinfo : EIATTR_FRAME_SIZE
	.align		4
.L_5:
        /*0024*/ 	.byte	0x04, 0x11
        /*0026*/ 	.short	(.L_7 - .L_6)
	.align		4
.L_6:
        /*0028*/ 	.word	index@(_Z22compute_density_kernelPKfS0_S0_S0_Pfiiff)
        /*002c*/ 	.word	0x00000000


	//----- nvinfo : EIATTR_REGCOUNT
	.align		4
.L_7:
        /*0030*/ 	.byte	0x04, 0x2f
        /*0032*/ 	.short	(.L_9 - .L_8)
	.align		4
.L_8:
        /*0034*/ 	.word	index@(_Z23compute_pressure_kernelPKfPfifff)
        /*0038*/ 	.word	0x00000010


	//----- nvinfo : EIATTR_FRAME_SIZE
	.align		4
.L_9:
        /*003c*/ 	.byte	0x04, 0x11
        /*003e*/ 	.short	(.L_11 - .L_10)
	.align		4
.L_10:
        /*0040*/ 	.word	index@($__internal_2_$__cuda_sm3x_div_rn_noftz_f32_slowpath)
        /*0044*/ 	.word	0x00000000


	//----- nvinfo : EIATTR_FRAME_SIZE
	.align		4
.L_11:
        /*0048*/ 	.byte	0x04, 0x11
        /*004a*/ 	.short	(.L_13 - .L_12)
	.align		4
.L_12:
        /*004c*/ 	.word	index@(_Z23compute_pressure_kernelPKfPfifff)
        /*0050*/ 	.word	0x00000000


	//----- nvinfo : EIATTR_REGCOUNT
	.align		4
.L_13:
        /*0054*/ 	.byte	0x04, 0x2f
        /*0056*/ 	.short	(.L_15 - .L_14)
	.align		4
.L_14:
        /*0058*/ 	.word	index@(_Z21compute_forces_kernelPKfS0_S0_S0_S0_S0_S0_Pfiiff)
        /*005c*/ 	.word	0x00000028


	//----- nvinfo : EIATTR_FRAME_SIZE
	.align		4
.L_15:
        /*0060*/ 	.byte	0x04, 0x11
        /*0062*/ 	.short	(.L_17 - .L_16)
	.align		4
.L_16:
        /*0064*/ 	.word	index@($__internal_1_$__cuda_sm3x_div_rn_noftz_f32_slowpath)
        /*0068*/ 	.word	0x00000000


	//----- nvinfo : EIATTR_FRAME_SIZE
	.align		4
.L_17:
        /*006c*/ 	.byte	0x04, 0x11
        /*006e*/ 	.short	(.L_19 - .L_18)
	.align		4
.L_18:
        /*0070*/ 	.word	index@($__internal_0_$__cuda_sm20_sqrt_rn_f32_slowpath)
        /*0074*/ 	.word	0x00000000


	//----- nvinfo : EIATTR_FRAME_SIZE
	.align		4
.L_19:
        /*0078*/ 	.byte	0x04, 0x11
        /*007a*/ 	.short	(.L_21 - .L_20)
	.align		4
.L_20:
        /*007c*/ 	.word	index@(_Z21compute_forces_kernelPKfS0_S0_S0_S0_S0_S0_Pfiiff)
        /*0080*/ 	.word	0x00000000


	//----- nvinfo : EIATTR_REGCOUNT
	.align		4
.L_21:
        /*0084*/ 	.byte	0x04, 0x2f
        /*0086*/ 	.short	(.L_23 - .L_22)
	.align		4
.L_22:
        /*0088*/ 	.word	index@(_Z26integrate_particles_kernelPfS_PKfS1_if)
        /*008c*/ 	.word	0x00000018


	//----- nvinfo : EIATTR_FRAME_SIZE
	.align		4
.L_23:
        /*0090*/ 	.byte	0x04, 0x11
        /*0092*/ 	.short	(.L_25 - .L_24)
	.align		4
.L_24:
        /*0094*/ 	.word	index@(_Z26integrate_particles_kernelPfS_PKfS1_if)
        /*0098*/ 	.word	0x00000000


	//----- nvinfo : EIATTR_REGCOUNT
	.align		4
.L_25:
        /*009c*/ 	.byte	0x04, 0x2f
        /*009e*/ 	.short	(.L_27 - .L_26)
	.align		4
.L_26:
        /*00a0*/ 	.word	index@(_Z34enforce_boundary_collisions_kernelPfS_ifffffff)
        /*00a4*/ 	.word	0x0000000c


	//----- nvinfo : EIATTR_FRAME_SIZE
	.align		4
.L_27:
        /*00a8*/ 	.byte	0x04, 0x11
        /*00aa*/ 	.short	(.L_29 - .L_28)
	.align		4
.L_28:
        /*00ac*/ 	.word	index@(_Z34enforce_boundary_collisions_kernelPfS_ifffffff)
        /*00b0*/ 	.word	0x00000000


	//----- nvinfo : EIATTR_MIN_STACK_SIZE
	.align		4
.L_29:
        /*00b4*/ 	.byte	0x04, 0x12
        /*00b6*/ 	.short	(.L_31 - .L_30)
	.align		4
.L_30:
        /*00b8*/ 	.word	index@(_Z34enforce_boundary_collisions_kernelPfS_ifffffff)
        /*00bc*/ 	.word	0x00000000


	//----- nvinfo : EIATTR_MIN_STACK_SIZE
	.align		4
.L_31:
        /*00c0*/ 	.byte	0x04, 0x12
        /*00c2*/ 	.short	(.L_33 - .L_32)
	.align		4
.L_32:
        /*00c4*/ 	.word	index@(_Z26integrate_particles_kernelPfS_PKfS1_if)
        /*00c8*/ 	.word	0x00000000


	//----- nvinfo : EIATTR_MIN_STACK_SIZE
	.align		4
.L_33:
        /*00cc*/ 	.byte	0x04, 0x12
        /*00ce*/ 	.short	(.L_35 - .L_34)
	.align		4
.L_34:
        /*00d0*/ 	.word	index@(_Z21compute_forces_kernelPKfS0_S0_S0_S0_S0_S0_Pfiiff)
        /*00d4*/ 	.word	0x00000000


	//----- nvinfo : EIATTR_MIN_STACK_SIZE
	.align		4
.L_35:
        /*00d8*/ 	.byte	0x04, 0x12
        /*00da*/ 	.short	(.L_37 - .L_36)
	.align		4
.L_36:
        /*00dc*/ 	.word	index@(_Z23compute_pressure_kernelPKfPfifff)
        /*00e0*/ 	.word	0x00000000


	//----- nvinfo : EIATTR_MIN_STACK_SIZE
	.align		4
.L_37:
        /*00e4*/ 	.byte	0x04, 0x12
        /*00e6*/ 	.short	(.L_39 - .L_38)
	.align		4
.L_38:
        /*00e8*/ 	.word	index@(_Z22compute_density_kernelPKfS0_S0_S0_Pfiiff)
        /*00ec*/ 	.word	0x00000000
.L_39:


//--------------------- .nv.compat                --------------------------
	.section	.nv.compat,"",@"SHT_CUDA_COMPAT_INFO"
	.align	4
        /*0000*/ 	.byte	0x02, 0x09, 0x00, 0x00, 0x02, 0x02, 0x01, 0x00, 0x02, 0x05, 0x05, 0x00, 0x03, 0x07, 0x01, 0x01
        /*0010*/ 	.byte	0x02, 0x03, 0x00, 0x00, 0x02, 0x06, 0x01, 0x00, 0x04, 0x0b, 0x08, 0x00, 0x01, 0x00, 0x00, 0x00
        /*0020*/ 	.byte	0x00, 0x00, 0x00, 0x00


//--------------------- .nv.info._Z34enforce_boundary_collisions_kernelPfS_ifffffff --------------------------
	.section	.nv.info._Z34enforce_boundary_collisions_kernelPfS_ifffffff,"",@"SHT_CUDA_INFO"
	.sectionflags	@""
	.align	4


	//----- nvinfo : EIATTR_CUDA_API_VERSION
	.align		4
        /*0000*/ 	.byte	0x04, 0x37
        /*0002*/ 	.short	(.L_41 - .L_40)
.L_40:
        /*0004*/ 	.word	0x00000082


	//----- nvinfo : EIATTR_KPARAM_INFO
	.align		4
.L_41:
        /*0008*/ 	.byte	0x04, 0x17
        /*000a*/ 	.short	(.L_43 - .L_42)
.L_42:
        /*000c*/ 	.word	0x00000000
        /*0010*/ 	.short	0x0009
        /*0012*/ 	.short	0x002c
        /*0014*/ 	.byte	0x00, 0xf0, 0x11, 0x00


	//----- nvinfo : EIATTR_KPARAM_INFO
	.align		4
.L_43:
        /*0018*/ 	.byte	0x04, 0x17
        /*001a*/ 	.short	(.L_45 - .L_44)
.L_44:
        /*001c*/ 	.word	0x00000000
        /*0020*/ 	.short	0x0008
        /*0022*/ 	.short	0x0028
        /*0024*/ 	.byte	0x00, 0xf0, 0x11, 0x00


	//----- nvinfo : EIATTR_KPARAM_INFO
	.align		4
.L_45:
        /*0028*/ 	.byte	0x04, 0x17
        /*002a*/ 	.short	(.L_47 - .L_46)
.L_46:
        /*002c*/ 	.word	0x00000000
        /*0030*/ 	.short	0x0007
        /*0032*/ 	.short	0x0024
        /*0034*/ 	.byte	0x00, 0xf0, 0x11, 0x00


	//----- nvinfo : EIATTR_KPARAM_INFO
	.align		4
.L_47:
        /*0038*/ 	.byte	0x04, 0x17
        /*003a*/ 	.short	(.L_49 - .L_48)
.L_48:
        /*003c*/ 	.word	0x00000000
        /*0040*/ 	.short	0x0006
        /*0042*/ 	.short	0x0020
        /*0044*/ 	.byte	0x00, 0xf0, 0x11, 0x00


	//----- nvinfo : EIATTR_KPARAM_INFO
	.align		4
.L_49:
        /*0048*/ 	.byte	0x04, 0x17
        /*004a*/ 	.short	(.L_51 - .L_50)
.L_50:
        /*004c*/ 	.word	0x00000000
        /*0050*/ 	.short	0x0005
        /*0052*/ 	.short	0x001c
        /*0054*/ 	.byte	0x00, 0xf0, 0x11, 0x00


	//----- nvinfo : EIATTR_KPARAM_INFO
	.align		4
.L_51:
        /*0058*/ 	.byte	0x04, 0x17
        /*005a*/ 	.short	(.L_53 - .L_52)
.L_52:
        /*005c*/ 	.word	0x00000000
        /*0060*/ 	.short	0x0004
        /*0062*/ 	.short	0x0018
        /*0064*/ 	.byte	0x00, 0xf0, 0x11, 0x00


	//----- nvinfo : EIATTR_KPARAM_INFO
	.align		4
.L_53:
        /*0068*/ 	.byte	0x04, 0x17
        /*006a*/ 	.short	(.L_55 - .L_54)
.L_54:
        /*006c*/ 	.word	0x00000000
        /*0070*/ 	.short	0x0003
        /*0072*/ 	.short	0x0014
        /*0074*/ 	.byte	0x00, 0xf0, 0x11, 0x00


	//----- nvinfo : EIATTR_KPARAM_INFO
	.align		4
.L_55:
        /*0078*/ 	.byte	0x04, 0x17
        /*007a*/ 	.short	(.L_57 - .L_56)
.L_56:
        /*007c*/ 	.word	0x00000000
        /*0080*/ 	.short	0x0002
        /*0082*/ 	.short	0x0010
        /*0084*/ 	.byte	0x00, 0xf0, 0x11, 0x00


	//----- nvinfo : EIATTR_KPARAM_INFO
	.align		4
.L_57:
        /*0088*/ 	.byte	0x04, 0x17
        /*008a*/ 	.short	(.L_59 - .L_58)
.L_58:
        /*008c*/ 	.word	0x00000000
        /*0090*/ 	.short	0x0001
        /*0092*/ 	.short	0x0008
        /*0094*/ 	.byte	0x00, 0xf5, 0x21, 0x00


	//----- nvinfo : EIATTR_KPARAM_INFO
	.align		4
.L_59:
        /*0098*/ 	.byte	0x04, 0x17
        /*009a*/ 	.short	(.L_61 - .L_60)
.L_60:
        /*009c*/ 	.word	0x00000000
        /*00a0*/ 	.short	0x0000
        /*00a2*/ 	.short	0x0000
        /*00a4*/ 	.byte	0x00, 0xf5, 0x21, 0x00


	//----- nvinfo : EIATTR_SPARSE_MMA_MASK
	.align		4
.L_61:
        /*00a8*/ 	.byte	0x03, 0x50
        /*00aa*/ 	.short	0x0000


	//----- nvinfo : EIATTR_MAXREG_COUNT
	.align		4
        /*00ac*/ 	.byte	0x03, 0x1b
        /*00ae*/ 	.short	0x00ff


	//----- nvinfo : EIATTR_MERCURY_ISA_VERSION
	.align		4
        /*00b0*/ 	.byte	0x03, 0x5f
        /*00b2*/ 	.short	0x0101


	//----- nvinfo : EIATTR_VRC_CTA_INIT_COUNT
	.align		4
        /*00b4*/ 	.byte	0x02, 0x4a
	.zero		1
	.zero		1


	//----- nvinfo : EIATTR_EXIT_INSTR_OFFSETS
	.align		4
        /*00b8*/ 	.byte	0x04, 0x1c
        /*00ba*/ 	.short	(.L_63 - .L_62)


	//   ....[0]....
.L_62:
        /*00bc*/ 	.word	0x00000070


	//   ....[1]....
        /*00c0*/ 	.word	0x00000430


	//   ....[2]....
        /*00c4*/ 	.word	0x00000470


	//   ....[3]....
        /*00c8*/ 	.word	0x000004a0


	//   ....[4]....
        /*00cc*/ 	.word	0x000004e0


	//   ....[5]....
        /*00d0*/ 	.word	0x00000520


	//----- nvinfo : EIATTR_CRS_STACK_SIZE
	.align		4
.L_63:
        /*00d4*/ 	.byte	0x04, 0x1e
        /*00d6*/ 	.short	(.L_65 - .L_64)
.L_64:
        /*00d8*/ 	.word	0x00000000


	//----- nvinfo : EIATTR_CBANK_PARAM_SIZE
	.align		4
.L_65:
        /*00dc*/ 	.byte	0x03, 0x19
        /*00de*/ 	.short	0x0030


	//----- nvinfo : EIATTR_PARAM_CBANK
	.align		4
        /*00e0*/ 	.byte	0x04, 0x0a
        /*00e2*/ 	.short	(.L_67 - .L_66)
	.align		4
.L_66:
        /*00e4*/ 	.word	index@(.nv.constant0._Z34enforce_boundary_collisions_kernelPfS_ifffffff)
        /*00e8*/ 	.short	0x0380
        /*00ea*/ 	.short	0x0030


	//----- nvinfo : EIATTR_SW_WAR
	.align		4
.L_67:
        /*00ec*/ 	.byte	0x04, 0x36
        /*00ee*/ 	.short	(.L_69 - .L_68)
.L_68:
        /*00f0*/ 	.word	0x00000008
.L_69:


//--------------------- .nv.info._Z26integrate_particles_kernelPfS_PKfS1_if --------------------------
	.section	.nv.info._Z26integrate_particles_kernelPfS_PKfS1_if,"",@"SHT_CUDA_INFO"
	.sectionflags	@""
	.align	4


	//----- nvinfo : EIATTR_CUDA_API_VERSION
	.align		4
        /*0000*/ 	.byte	0x04, 0x37
        /*0002*/ 	.short	(.L_71 - .L_70)
.L_70:
        /*0004*/ 	.word	0x00000082


	//----- nvinfo : EIATTR_KPARAM_INFO
	.align		4
.L_71:
        /*0008*/ 	.byte	0x04, 0x17
        /*000a*/ 	.short	(.L_73 - .L_72)
.L_72:
        /*000c*/ 	.word	0x00000000
        /*0010*/ 	.short	0x0005
        /*0012*/ 	.short	0x0024
        /*0014*/ 	.byte	0x00, 0xf0, 0x11, 0x00


	//----- nvinfo : EIATTR_KPARAM_INFO
	.align		4
.L_73:
        /*0018*/ 	.byte	0x04, 0x17
        /*001a*/ 	.short	(.L_75 - .L_74)
.L_74:
        /*001c*/ 	.word	0x00000000
        /*0020*/ 	.short	0x0004
        /*0022*/ 	.short	0x0020
        /*0024*/ 	.byte	0x00, 0xf0, 0x11, 0x00


	//----- nvinfo : EIATTR_KPARAM_INFO
	.align		4
.L_75:
        /*0028*/ 	.byte	0x04, 0x17
        /*002a*/ 	.short	(.L_77 - .L_76)
.L_76:
        /*002c*/ 	.word	0x00000000
        /*0030*/ 	.short	0x0003
        /*0032*/ 	.short	0x0018
        /*0034*/ 	.byte	0x00, 0xf5, 0x21, 0x00


	//----- nvinfo : EIATTR_KPARAM_INFO
	.align		4
.L_77:
        /*0038*/ 	.byte	0x04, 0x17
        /*003a*/ 	.short	(.L_79 - .L_78)
.L_78:
        /*003c*/ 	.word	0x00000000
        /*0040*/ 	.short	0x0002
        /*0042*/ 	.short	0x0010
        /*0044*/ 	.byte	0x00, 0xf5, 0x21, 0x00


	//----- nvinfo : EIATTR_KPARAM_INFO
	.align		4
.L_79:
        /*0048*/ 	.byte	0x04, 0x17
        /*004a*/ 	.short	(.L_81 - .L_80)
.L_80:
        /*004c*/ 	.word	0x00000000
        /*0050*/ 	.short	0x0001
        /*0052*/ 	.short	0x0008
        /*0054*/ 	.byte	0x00, 0xf5, 0x21, 0x00


	//----- nvinfo : EIATTR_KPARAM_INFO
	.align		4
.L_81:
        /*0058*/ 	.byte	0x04, 0x17
        /*005a*/ 	.short	(.L_83 - .L_82)
.L_82:
        /*005c*/ 	.word	0x00000000
        /*0060*/ 	.short	0x0000
        /*0062*/ 	.short	0x0000
        /*0064*/ 	.byte	0x00, 0xf5, 0x21, 0x00


	//----- nvinfo : EIATTR_SPARSE_MMA_MASK
	.align		4
.L_83:
        /*0068*/ 	.byte	0x03, 0x50
        /*006a*/ 	.short	0x0000


	//----- nvinfo : EIATTR_MAXREG_COUNT
	.align		4
        /*006c*/ 	.byte	0x03, 0x1b
        /*006e*/ 	.short	0x00ff


	//----- nvinfo : EIATTR_MERCURY_ISA_VERSION
	.align		4
        /*0070*/ 	.byte	0x03, 0x5f
        /*0072*/ 	.short	0x0101


	//----- nvinfo : EIATTR_VRC_CTA_INIT_COUNT
	.align		4
        /*0074*/ 	.byte	0x02, 0x4a
	.zero		1
	.zero		1


	//----- nvinfo : EIATTR_EXIT_INSTR_OFFSETS
	.align		4
        /*0078*/ 	.byte	0x04, 0x1c
        /*007a*/ 	.short	(.L_85 - .L_84)


	//   ....[0]....
.L_84:
        /*007c*/ 	.word	0x00000070


	//   ....[1]....
        /*0080*/ 	.word	0x000002f0


	//----- nvinfo : EIATTR_CBANK_PARAM_SIZE
	.align		4
.L_85:
        /*0084*/ 	.byte	0x03, 0x19
        /*0086*/ 	.short	0x0028


	//----- nvinfo : EIATTR_PARAM_CBANK
	.align		4
        /*0088*/ 	.byte	0x04, 0x0a
        /*008a*/ 	.short	(.L_87 - .L_86)
	.align		4
.L_86:
        /*008c*/ 	.word	index@(.nv.constant0._Z26integrate_particles_kernelPfS_PKfS1_if)
        /*0090*/ 	.short	0x0380
        /*0092*/ 	.short	0x0028


	//----- nvinfo : EIATTR_SW_WAR
	.align		4
.L_87:
        /*0094*/ 	.byte	0x04, 0x36
        /*0096*/ 	.short	(.L_89 - .L_88)
.L_88:
        /*0098*/ 	.word	0x00000008
.L_89:


//--------------------- .nv.info._Z21compute_forces_kernelPKfS0_S0_S0_S0_S0_S0_Pfiiff --------------------------
	.section	.nv.info._Z21compute_forces_kernelPKfS0_S0_S0_S0_S0_S0_Pfiiff,"",@"SHT_CUDA_INFO"
	.sectionflags	@""
	.align	4


	//----- nvinfo : EIATTR_CUDA_API_VERSION
	.align		4
        /*0000*/ 	.byte	0x04, 0x37
        /*0002*/ 	.short	(.L_91 - .L_90)
.L_90:
        /*0004*/ 	.word	0x00000082


	//----- nvinfo : EIATTR_KPARAM_INFO
	.align		4
.L_91:
        /*0008*/ 	.byte	0x04, 0x17
        /*000a*/ 	.short	(.L_93 - .L_92)
.L_92:
        /*000c*/ 	.word	0x00000000
        /*0010*/ 	.short	0x000b
        /*0012*/ 	.short	0x004c
        /*0014*/ 	.byte	0x00, 0xf0, 0x11, 0x00


	//----- nvinfo : EIATTR_KPARAM_INFO
	.align		4
.L_93:
        /*0018*/ 	.byte	0x04, 0x17
        /*001a*/ 	.short	(.L_95 - .L_94)
.L_94:
        /*001c*/ 	.word	0x00000000
        /*0020*/ 	.short	0x000a
        /*0022*/ 	.short	0x0048
        /*0024*/ 	.byte	0x00, 0xf0, 0x11, 0x00


	//----- nvinfo : EIATTR_KPARAM_INFO
	.align		4
.L_95:
        /*0028*/ 	.byte	0x04, 0x17
        /*002a*/ 	.short	(.L_97 - .L_96)
.L_96:
        /*002c*/ 	.word	0x00000000
        /*0030*/ 	.short	0x0009
        /*0032*/ 	.short	0x0044
        /*0034*/ 	.byte	0x00, 0xf0, 0x11, 0x00


	//----- nvinfo : EIATTR_KPARAM_INFO
	.align		4
.L_97:
        /*0038*/ 	.byte	0x04, 0x17
        /*003a*/ 	.short	(.L_99 - .L_98)
.L_98:
        /*003c*/ 	.word	0x00000000
        /*0040*/ 	.short	0x0008
        /*0042*/ 	.short	0x0040
        /*0044*/ 	.byte	0x00, 0xf0, 0x11, 0x00


	//----- nvinfo : EIATTR_KPARAM_INFO
	.align		4
.L_99:
        /*0048*/ 	.byte	0x04, 0x17
        /*004a*/ 	.short	(.L_101 - .L_100)
.L_100:
        /*004c*/ 	.word	0x00000000
        /*0050*/ 	.short	0x0007
        /*0052*/ 	.short	0x0038
        /*0054*/ 	.byte	0x00, 0xf5, 0x21, 0x00


	//----- nvinfo : EIATTR_KPARAM_INFO
	.align		4
.L_101:
        /*0058*/ 	.byte	0x04, 0x17
        /*005a*/ 	.short	(.L_103 - .L_102)
.L_102:
        /*005c*/ 	.word	0x00000000
        /*0060*/ 	.short	0x0006
        /*0062*/ 	.short	0x0030
        /*0064*/ 	.byte	0x00, 0xf5, 0x21, 0x00


	//----- nvinfo : EIATTR_KPARAM_INFO
	.align		4
.L_103:
        /*0068*/ 	.byte	0x04, 0x17
        /*006a*/ 	.short	(.L_105 - .L_104)
.L_104:
        /*006c*/ 	.word	0x00000000
        /*0070*/ 	.short	0x0005
        /*0072*/ 	.short	0x0028
        /*0074*/ 	.byte	0x00, 0xf5, 0x21, 0x00


	//----- nvinfo : EIATTR_KPARAM_INFO
	.align		4
.L_105:
        /*0078*/ 	.byte	0x04, 0x17
        /*007a*/ 	.short	(.L_107 - .L_106)
.L_106:
        /*007c*/ 	.word	0x00000000
        /*0080*/ 	.short	0x0004
        /*0082*/ 	.short	0x0020
        /*0084*/ 	.byte	0x00, 0xf5, 0x21, 0x00


	//----- nvinfo : EIATTR_KPARAM_INFO
	.align		4
.L_107:
        /*0088*/ 	.byte	0x04, 0x17
        /*008a*/ 	.short	(.L_109 - .L_108)
.L_108:
        /*008c*/ 	.word	0x00000000
        /*0090*/ 	.short	0x0003
        /*0092*/ 	.short	0x0018
        /*0094*/ 	.byte	0x00, 0xf5, 0x21, 0x00


	//----- nvinfo : EIATTR_KPARAM_INFO
	.align		4
.L_109:
        /*0098*/ 	.byte	0x04, 0x17
        /*009a*/ 	.short	(.L_111 - .L_110)
.L_110:
        /*009c*/ 	.word	0x00000000
        /*00a0*/ 	.short	0x0002
        /*00a2*/ 	.short	0x0010
        /*00a4*/ 	.byte	0x00, 0xf5, 0x21, 0x00


	//----- nvinfo : EIATTR_KPARAM_INFO
	.align		4
.L_111:
        /*00a8*/ 	.byte	0x04, 0x17
        /*00aa*/ 	.short	(.L_113 - .L_112)
.L_112:
        /*00ac*/ 	.word	0x00000000
        /*00b0*/ 	.short	0x0001
        /*00b2*/ 	.short	0x0008
        /*00b4*/ 	.byte	0x00, 0xf5, 0x21, 0x00


	//----- nvinfo : EIATTR_KPARAM_INFO
	.align		4
.L_113:
        /*00b8*/ 	.byte	0x04, 0x17
        /*00ba*/ 	.short	(.L_115 - .L_114)
.L_114:
        /*00bc*/ 	.word	0x00000000
        /*00c0*/ 	.short	0x0000
        /*00c2*/ 	.short	0x0000
        /*00c4*/ 	.byte	0x00, 0xf5, 0x21, 0x00


	//----- nvinfo : EIATTR_SPARSE_MMA_MASK
	.align		4
.L_115:
        /*00c8*/ 	.byte	0x03, 0x50
        /*00ca*/ 	.short	0x0000


	//----- nvinfo : EIATTR_MAXREG_COUNT
	.align		4
        /*00cc*/ 	.byte	0x03, 0x1b
        /*00ce*/ 	.short	0x00ff


	//----- nvinfo : EIATTR_MERCURY_ISA_VERSION
	.align		4
        /*00d0*/ 	.byte	0x03, 0x5f
        /*00d2*/ 	.short	0x0101


	//----- nvinfo : EIATTR_VRC_CTA_INIT_COUNT
	.align		4
        /*00d4*/ 	.byte	0x02, 0x4a
	.zero		1
	.zero		1


	//----- nvinfo : EIATTR_EXIT_INSTR_OFFSETS
	.align		4
        /*00d8*/ 	.byte	0x04, 0x1c
        /*00da*/ 	.short	(.L_117 - .L_116)


	//   ....[0]....
.L_116:
        /*00dc*/ 	.word	0x00000090


	//   ....[1]....
        /*00e0*/ 	.word	0x00002680


	//----- nvinfo : EIATTR_CRS_STACK_SIZE
	.align		4
.L_117:
        /*00e4*/ 	.byte	0x04, 0x1e
        /*00e6*/ 	.short	(.L_119 - .L_118)
.L_118:
        /*00e8*/ 	.word	0x00000000


	//----- nvinfo : EIATTR_CBANK_PARAM_SIZE
	.align		4
.L_119:
        /*00ec*/ 	.byte	0x03, 0x19
        /*00ee*/ 	.short	0x0050


	//----- nvinfo : EIATTR_PARAM_CBANK
	.align		4
        /*00f0*/ 	.byte	0x04, 0x0a
        /*00f2*/ 	.short	(.L_121 - .L_120)
	.align		4
.L_120:
        /*00f4*/ 	.word	index@(.nv.constant0._Z21compute_forces_kernelPKfS0_S0_S0_S0_S0_S0_Pfiiff)
        /*00f8*/ 	.short	0x0380
        /*00fa*/ 	.short	0x0050


	//----- nvinfo : EIATTR_SW_WAR
	.align		4
.L_121:
        /*00fc*/ 	.byte	0x04, 0x36
        /*00fe*/ 	.short	(.L_123 - .L_122)
.L_122:
        /*0100*/ 	.word	0x00000008
.L_123:


//--------------------- .nv.info._Z23compute_pressure_kernelPKfPfifff --------------------------
	.section	.nv.info._Z23compute_pressure_kernelPKfPfifff,"",@"SHT_CUDA_INFO"
	.sectionflags	@""
	.align	4


	//----- nvinfo : EIATTR_CUDA_API_VERSION
	.align		4
        /*0000*/ 	.byte	0x04, 0x37
        /*0002*/ 	.short	(.L_125 - .L_124)
.L_124:
        /*0004*/ 	.word	0x00000082


	//----- nvinfo : EIATTR_KPARAM_INFO
	.align		4
.L_125:
        /*0008*/ 	.byte	0x04, 0x17
        /*000a*/ 	.short	(.L_127 - .L_126)
.L_126:
        /*000c*/ 	.word	0x00000000
        /*0010*/ 	.short	0x0005
        /*0012*/ 	.short	0x001c
        /*0014*/ 	.byte	0x00, 0xf0, 0x11, 0x00


	//----- nvinfo : EIATTR_KPARAM_INFO
	.align		4
.L_127:
        /*0018*/ 	.byte	0x04, 0x17
        /*001a*/ 	.short	(.L_129 - .L_128)
.L_128:
        /*001c*/ 	.word	0x00000000
        /*0020*/ 	.short	0x0004
        /*0022*/ 	.short	0x0018
        /*0024*/ 	.byte	0x00, 0xf0, 0x11, 0x00


	//----- nvinfo : EIATTR_KPARAM_INFO
	.align		4
.L_129:
        /*0028*/ 	.byte	0x04, 0x17
        /*002a*/ 	.short	(.L_131 - .L_130)
.L_130:
        /*002c*/ 	.word	0x00000000
        /*0030*/ 	.short	0x0003
        /*0032*/ 	.short	0x0014
        /*0034*/ 	.byte	0x00, 0xf0, 0x11, 0x00


	//----- nvinfo : EIATTR_KPARAM_INFO
	.align		4
.L_131:
        /*0038*/ 	.byte	0x04, 0x17
        /*003a*/ 	.short	(.L_133 - .L_132)
.L_132:
        /*003c*/ 	.word	0x00000000
        /*0040*/ 	.short	0x0002
        /*0042*/ 	.short	0x0010
        /*0044*/ 	.byte	0x00, 0xf0, 0x11, 0x00


	//----- nvinfo : EIATTR_KPARAM_INFO
	.align		4
.L_133:
        /*0048*/ 	.byte	0x04, 0x17
        /*004a*/ 	.short	(.L_135 - .L_134)
.L_134:
        /*004c*/ 	.word	0x00000000
        /*0050*/ 	.short	0x0001
        /*0052*/ 	.short	0x0008
        /*0054*/ 	.byte	0x00, 0xf5, 0x21, 0x00


	//----- nvinfo : EIATTR_KPARAM_INFO
	.align		4
.L_135:
        /*0058*/ 	.byte	0x04, 0x17
        /*005a*/ 	.short	(.L_137 - .L_136)
.L_136:
        /*005c*/ 	.word	0x00000000
        /*0060*/ 	.short	0x0000
        /*0062*/ 	.short	0x0000
        /*0064*/ 	.byte	0x00, 0xf5, 0x21, 0x00


	//----- nvinfo : EIATTR_SPARSE_MMA_MASK
	.align		4
.L_137:
        /*0068*/ 	.byte	0x03, 0x50
        /*006a*/ 	.short	0x0000


	//----- nvinfo : EIATTR_MAXREG_COUNT
	.align		4
        /*006c*/ 	.byte	0x03, 0x1b
        /*006e*/ 	.short	0x00ff


	//----- nvinfo : EIATTR_MERCURY_ISA_VERSION
	.align		4
        /*0070*/ 	.byte	0x03, 0x5f
        /*0072*/ 	.short	0x0101


	//----- nvinfo : EIATTR_VRC_CTA_INIT_COUNT
	.align		4
        /*0074*/ 	.byte	0x02, 0x4a
	.zero		1
	.zero		1


	//----- nvinfo : EIATTR_EXIT_INSTR_OFFSETS
	.align		4
        /*0078*/ 	.byte	0x04, 0x1c
        /*007a*/ 	.short	(.L_139 - .L_138)


	//   ....[0]....
.L_138:
        /*007c*/ 	.word	0x00000070


	//   ....[1]....
        /*0080*/ 	.word	0x000007d0


	//----- nvinfo : EIATTR_CRS_STACK_SIZE
	.align		4
.L_139:
        /*0084*/ 	.byte	0x04, 0x1e
        /*0086*/ 	.short	(.L_141 - .L_140)
.L_140:
        /*0088*/ 	.word	0x00000000


	//----- nvinfo : EIATTR_CBANK_PARAM_SIZE
	.align		4
.L_141:
        /*008c*/ 	.byte	0x03, 0x19
        /*008e*/ 	.short	0x0020


	//----- nvinfo : EIATTR_PARAM_CBANK
	.align		4
        /*0090*/ 	.byte	0x04, 0x0a
        /*0092*/ 	.short	(.L_143 - .L_142)
	.align		4
.L_142:
        /*0094*/ 	.word	index@(.nv.constant0._Z23compute_pressure_kernelPKfPfifff)
        /*0098*/ 	.short	0x0380
        /*009a*/ 	.short	0x0020


	//----- nvinfo : EIATTR_SW_WAR
	.align		4
.L_143:
        /*009c*/ 	.byte	0x04, 0x36
        /*009e*/ 	.short	(.L_145 - .L_144)
.L_144:
        /*00a0*/ 	.word	0x00000008
.L_145:


//--------------------- .nv.info._Z22compute_density_kernelPKfS0_S0_S0_Pfiiff --------------------------
	.section	.nv.info._Z22compute_density_kernelPKfS0_S0_S0_Pfiiff,"",@"SHT_CUDA_INFO"
	.sectionflags	@""
	.align	4


	//----- nvinfo : EIATTR_CUDA_API_VERSION
	.align		4
        /*0000*/ 	.byte	0x04, 0x37
        /*0002*/ 	.short	(.L_147 - .L_146)
.L_146:
        /*0004*/ 	.word	0x00000082


	//----- nvinfo : EIATTR_KPARAM_INFO
	.align		4
.L_147:
        /*0008*/ 	.byte	0x04, 0x17
        /*000a*/ 	.short	(.L_149 - .L_148)
.L_148:
        /*000c*/ 	.word	0x00000000
        /*0010*/ 	.short	0x0008
        /*0012*/ 	.short	0x0034
        /*0014*/ 	.byte	0x00, 0xf0, 0x11, 0x00


	//----- nvinfo : EIATTR_KPARAM_INFO
	.align		4
.L_149:
        /*0018*/ 	.byte	0x04, 0x17
        /*001a*/ 	.short	(.L_151 - .L_150)
.L_150:
        /*001c*/ 	.word	0x00000000
        /*0020*/ 	.short	0x0007
        /*0022*/ 	.short	0x0030
        /*0024*/ 	.byte	0x00, 0xf0, 0x11, 0x00


	//----- nvinfo : EIATTR_KPARAM_INFO
	.align		4
.L_151:
        /*0028*/ 	.byte	0x04, 0x17
        /*002a*/ 	.short	(.L_153 - .L_152)
.L_152:
        /*002c*/ 	.word	0x00000000
        /*0030*/ 	.short	0x0006
        /*0032*/ 	.short	0x002c
        /*0034*/ 	.byte	0x00, 0xf0, 0x11, 0x00


	//----- nvinfo : EIATTR_KPARAM_INFO
	.align		4
.L_153:
        /*0038*/ 	.byte	0x04, 0x17
        /*003a*/ 	.short	(.L_155 - .L_154)
.L_154:
        /*003c*/ 	.word	0x00000000
        /*0040*/ 	.short	0x0005
        /*0042*/ 	.short	0x0028
        /*0044*/ 	.byte	0x00, 0xf0, 0x11, 0x00


	//----- nvinfo : EIATTR_KPARAM_INFO
	.align		4
.L_155:
        /*0048*/ 	.byte	0x04, 0x17
        /*004a*/ 	.short	(.L_157 - .L_156)
.L_156:
        /*004c*/ 	.word	0x00000000
        /*0050*/ 	.short	0x0004
        /*0052*/ 	.short	0x0020
        /*0054*/ 	.byte	0x00, 0xf5, 0x21, 0x00


	//----- nvinfo : EIATTR_KPARAM_INFO
	.align		4
.L_157:
        /*0058*/ 	.byte	0x04, 0x17
        /*005a*/ 	.short	(.L_159 - .L_158)
.L_158:
        /*005c*/ 	.word	0x00000000
        /*0060*/ 	.short	0x0003
        /*0062*/ 	.short	0x0018
        /*0064*/ 	.byte	0x00, 0xf5, 0x21, 0x00


	//----- nvinfo : EIATTR_KPARAM_INFO
	.align		4
.L_159:
        /*0068*/ 	.byte	0x04, 0x17
        /*006a*/ 	.short	(.L_161 - .L_160)
.L_160:
        /*006c*/ 	.word	0x00000000
        /*0070*/ 	.short	0x0002
        /*0072*/ 	.short	0x0010
        /*0074*/ 	.byte	0x00, 0xf5, 0x21, 0x00


	//----- nvinfo : EIATTR_KPARAM_INFO
	.align		4
.L_161:
        /*0078*/ 	.byte	0x04, 0x17
        /*007a*/ 	.short	(.L_163 - .L_162)
.L_162:
        /*007c*/ 	.word	0x00000000
        /*0080*/ 	.short	0x0001
        /*0082*/ 	.short	0x0008
        /*0084*/ 	.byte	0x00, 0xf5, 0x21, 0x00


	//----- nvinfo : EIATTR_KPARAM_INFO
	.align		4
.L_163:
        /*0088*/ 	.byte	0x04, 0x17
        /*008a*/ 	.short	(.L_165 - .L_164)
.L_164:
        /*008c*/ 	.word	0x00000000
        /*0090*/ 	.short	0x0000
        /*0092*/ 	.short	0x0000
        /*0094*/ 	.byte	0x00, 0xf5, 0x21, 0x00


	//----- nvinfo : EIATTR_SPARSE_MMA_MASK
	.align		4
.L_165:
        /*0098*/ 	.byte	0x03, 0x50
        /*009a*/ 	.short	0x0000


	//----- nvinfo : EIATTR_MAXREG_COUNT
	.align		4
        /*009c*/ 	.byte	0x03, 0x1b
        /*009e*/ 	.short	0x00ff


	//----- nvinfo : EIATTR_MERCURY_ISA_VERSION
	.align		4
        /*00a0*/ 	.byte	0x03, 0x5f
        /*00a2*/ 	.short	0x0101


	//----- nvinfo : EIATTR_VRC_CTA_INIT_COUNT
	.align		4
        /*00a4*/ 	.byte	0x02, 0x4a
	.zero		1
	.zero		1


	//----- nvinfo : EIATTR_EXIT_INSTR_OFFSETS
	.align		4
        /*00a8*/ 	.byte	0x04, 0x1c
        /*00aa*/ 	.short	(.L_167 - .L_166)


	//   ....[0]....
.L_166:
        /*00ac*/ 	.word	0x00000070


	//   ....[1]....
        /*00b0*/ 	.word	0x00001f30


	//----- nvinfo : EIATTR_CRS_STACK_SIZE
	.align		4
.L_167:
        /*00b4*/ 	.byte	0x04, 0x1e
        /*00b6*/ 	.short	(.L_169 - .L_168)
.L_168:
        /*00b8*/ 	.word	0x00000000


	//----- nvinfo : EIATTR_CBANK_PARAM_SIZE
	.align		4
.L_169:
        /*00bc*/ 	.byte	0x03, 0x19
        /*00be*/ 	.short	0x0038


	//----- nvinfo : EIATTR_PARAM_CBANK
	.align		4
        /*00c0*/ 	.byte	0x04, 0x0a
        /*00c2*/ 	.short	(.L_171 - .L_170)
	.align		4
.L_170:
        /*00c4*/ 	.word	index@(.nv.constant0._Z22compute_density_kernelPKfS0_S0_S0_Pfiiff)
        /*00c8*/ 	.short	0x0380
        /*00ca*/ 	.short	0x0038


	//----- nvinfo : EIATTR_SW_WAR
	.align		4
.L_171:
        /*00cc*/ 	.byte	0x04, 0x36
        /*00ce*/ 	.short	(.L_173 - .L_172)
.L_172:
        /*00d0*/ 	.word	0x00000008
.L_173:


//--------------------- .nv.callgraph             --------------------------
	.section	.nv.callgraph,"",@"SHT_CUDA_CALLGRAPH"
	.align	4
	.sectionentsize	8
	.align		4
        /*0000*/ 	.word	0x00000000
	.align		4
        /*0004*/ 	.word	0xffffffff
	.align		4
        /*0008*/ 	.word	0x00000000
	.align		4
        /*000c*/ 	.word	0xfffffffe
	.align		4
        /*0010*/ 	.word	0x00000000
	.align		4
        /*0014*/ 	.word	0xfffffffd
	.align		4
        /*0018*/ 	.word	0x00000000
	.align		4
        /*001c*/ 	.word	0xfffffffc


//--------------------- .text._Z34enforce_boundary_collisions_kernelPfS_ifffffff --------------------------
	.section	.text._Z34enforce_boundary_collisions_kernelPfS_ifffffff,"ax",@progbits
	.align	128
        .global         _Z34enforce_boundary_collisions_kernelPfS_ifffffff
        .type           _Z34enforce_boundary_collisions_kernelPfS_ifffffff,@function
        .size           _Z34enforce_boundary_collisions_kernelPfS_ifffffff,(.L_x_180 - _Z34enforce_boundary_collisions_kernelPfS_ifffffff)
        .other          _Z34enforce_boundary_collisions_kernelPfS_ifffffff,@"STO_CUDA_ENTRY STV_DEFAULT"
_Z34enforce_boundary_collisions_kernelPfS_ifffffff:
.text._Z34enforce_boundary_collisions_kernelPfS_ifffffff:
[----:B------:R-:W-:Y:S01]  /*0000*/  LDC R1, c[0x0][0x37c] ;  /* 0x0000df00ff017b82 */ /* 0x000fe20000000800 */
[----:B------:R-:W0:Y:S07]  /*0010*/  S2R R3, SR_TID.X ;  /* 0x0000000000037919 */ /* 0x000e2e0000002100 */
[----:B------:R-:W0:Y:S01]  /*0020*/  S2UR UR4, SR_CTAID.X ;  /* 0x00000000000479c3 */ /* 0x000e220000002500 */
[----:B------:R-:W1:Y:S07]  /*0030*/  LDCU UR5, c[0x0][0x390] ;  /* 0x00007200ff0577ac */ /* 0x000e6e0008000800 */
[----:B------:R-:W0:Y:S02]  /*0040*/  LDC R0, c[0x0][0x360] ;  /* 0x0000d800ff007b82 */ /* 0x000e240000000800 */
[----:B0-----:R-:W-:-:S05]  /*0050*/  IMAD R0, R0, UR4, R3 ;  /* 0x0000000400007c24 */ /* 0x001fca000f8e0203 */
[----:B-1----:R-:W-:-:S13]  /*0060*/  ISETP.GE.AND P0, PT, R0, UR5, PT ;  /* 0x0000000500007c0c */ /* 0x002fda000bf06270 */
[----:B------:R-:W-:Y:S05]  /*0070*/  @P0 EXIT ;  /* 0x000000000000094d */ /* 0x000fea0003800000 */
[----:B------:R-:W0:Y:S01]  /*0080*/  LDC.64 R2, c[0x0][0x380] ;  /* 0x0000e000ff027b82 */ /* 0x000e220000000a00 */
[----:B------:R-:W1:Y:S01]  /*0090*/  LDCU.64 UR4, c[0x0][0x358] ;  /* 0x00006b00ff0477ac */ /* 0x000e620008000a00 */
[----:B------:R-:W-:-:S06]  /*00a0*/  IMAD R7, R0, 0x3, RZ ;  /* 0x0000000300077824 */ /* 0x000fcc00078e02ff */
[----:B------:R-:W2:Y:S08]  /*00b0*/  LDC R9, c[0x0][0x394] ;  /* 0x0000e500ff097b82 */ /* 0x000eb00000000800 */
[----:B------:R-:W3:Y:S01]  /*00c0*/  LDC.64 R4, c[0x0][0x388] ;  /* 0x0000e200ff047b82 */ /* 0x000ee20000000a00 */
[----:B0-----:R-:W-:-:S05]  /*00d0*/  IMAD.WIDE R2, R7, 0x4, R2 ;  /* 0x0000000407027825 */ /* 0x001fca00078e0202 */
[----:B-1----:R-:W2:Y:S01]  /*00e0*/  LDG.E R0, desc[UR4][R2.64] ;  /* 0x0000000402007981 */ /* 0x002ea2000c1e1900 */
[----:B------:R-:W-:Y:S01]  /*00f0*/  BSSY.RECONVERGENT B0, `(.L_x_0) ;  /* 0x0000015000007945 */ /* 0x000fe20003800200 */
[----:B---3--:R-:W-:Y:S01]  /*0100*/  IMAD.WIDE R4, R7, 0x4, R4 ;  /* 0x0000000407047825 */ /* 0x008fe200078e0204 */
[----:B--2---:R-:W-:-:S13]  /*0110*/  FSETP.GEU.AND P0, PT, R0, R9, PT ;  /* 0x000000090000720b */ /* 0x004fda0003f0e000 */
[----:B------:R-:W-:Y:S05]  /*0120*/  @P0 BRA `(.L_x_1) ;  /* 0x0000000000200947 */ /* 0x000fea0003800000 */
[----:B------:R0:W-:Y:S04]  /*0130*/  STG.E desc[UR4][R2.64], R9 ;  /* 0x0000000902007986 */ /* 0x0001e8000c101904 */
[----:B------:R-:W2:Y:S02]  /*0140*/  LDG.E R0, desc[UR4][R4.64] ;  /* 0x0000000404007981 */ /* 0x000ea4000c1e1900 */
[----:B--2---:R-:W-:-:S13]  /*0150*/  FSETP.GEU.AND P0, PT, R0, RZ, PT ;  /* 0x000000ff0000720b */ /* 0x004fda0003f0e000 */
[----:B0-----:R-:W-:Y:S05]  /*0160*/  @P0 BRA `(.L_x_2) ;  /* 0x0000000000340947 */ /* 0x001fea0003800000 */
[----:B------:R-:W0:Y:S02]  /*0170*/  LDCU UR6, c[0x0][0x3ac] ;  /* 0x00007580ff0677ac */ /* 0x000e240008000800 */
[----:B0-----:R-:W-:-:S05]  /*0180*/  FMUL R7, R0, -UR6 ;  /* 0x8000000600077c20 */ /* 0x001fca0008400000 */
[----:B------:R0:W-:Y:S01]  /*0190*/  STG.E desc[UR4][R4.64], R7 ;  /* 0x0000000704007986 */ /* 0x0001e2000c101904 */
[----:B------:R-:W-:Y:S05]  /*01a0*/  BRA `(.L_x_2) ;  /* 0x0000000000247947 */ /* 0x000fea0003800000 */
.L_x_1:
[----:B------:R-:W0:Y:S02]  /*01b0*/  LDC R9, c[0x0][0x398] ;  /* 0x0000e600ff097b82 */ /* 0x000e240000000800 */
[----:B0-----:R-:W-:-:S13]  /*01c0*/  FSETP.GT.AND P0, PT, R0, R9, PT ;  /* 0x000000090000720b */ /* 0x001fda0003f04000 */
[----:B------:R-:W-:Y:S05]  /*01d0*/  @!P0 BRA `(.L_x_2) ;  /* 0x0000000000188947 */ /* 0x000fea0003800000 */
[----:B------:R1:W-:Y:S04]  /*01e0*/  STG.E desc[UR4][R2.64], R9 ;  /* 0x0000000902007986 */ /* 0x0003e8000c101904 */
[----:B------:R-:W2:Y:S02]  /*01f0*/  LDG.E R0, desc[UR4][R4.64] ;  /* 0x0000000404007981 */ /* 0x000ea4000c1e1900 */
[----:B--2---:R-:W-:-:S13]  /*0200*/  FSETP.GT.AND P0, PT, R0, RZ, PT ;  /* 0x000000ff0000720b */ /* 0x004fda0003f04000 */
[----:B------:R-:W0:Y:S02]  /*0210*/  @P0 LDC R7, c[0x0][0x3ac] ;  /* 0x0000eb00ff070b82 */ /* 0x000e240000000800 */
[----:B0-----:R-:W-:-:S05]  /*0220*/  @P0 FMUL R7, R0, -R7 ;  /* 0x8000000700070220 */ /* 0x001fca0000400000 */
[----:B------:R1:W-:Y:S02]  /*0230*/  @P0 STG.E desc[UR4][R4.64], R7 ;  /* 0x0000000704000986 */ /* 0x0003e4000c101904 */
.L_x_2:
[----:B------:R-:W-:Y:S05]  /*0240*/  BSYNC.RECONVERGENT B0 ;  /* 0x0000000000007941 */ /* 0x000fea0003800200 */
.L_x_0:
[----:B------:R-:W2:Y:S01]  /*0250*/  LDG.E R0, desc[UR4][R2.64+0x4] ;  /* 0x0000040402007981 */ /* 0x000ea2000c1e1900 */
[----:B01----:R-:W2:Y:S01]  /*0260*/  LDC R7, c[0x0][0x39c] ;  /* 0x0000e700ff077b82 */ /* 0x003ea20000000800 */
[----:B------:R-:W-:Y:S01]  /*0270*/  BSSY.RECONVERGENT B0, `(.L_x_3) ;  /* 0x0000014000007945 */ /* 0x000fe20003800200 */
[----:B--2---:R-:W-:-:S13]  /*0280*/  FSETP.GEU.AND P0, PT, R0, R7, PT ;  /* 0x000000070000720b */ /* 0x004fda0003f0e000 */
[----:B------:R-:W-:Y:S05]  /*0290*/  @P0 BRA `(.L_x_4) ;  /* 0x0000000000200947 */ /* 0x000fea0003800000 */
[----:B------:R1:W-:Y:S04]  /*02a0*/  STG.E desc[UR4][R2.64+0x4], R7 ;  /* 0x0000040702007986 */ /* 0x0003e8000c101904 */
[----:B------:R-:W2:Y:S02]  /*02b0*/  LDG.E R0, desc[UR4][R4.64+0x4] ;  /* 0x0000040404007981 */ /* 0x000ea4000c1e1900 */
[----:B--2---:R-:W-:-:S13]  /*02c0*/  FSETP.GEU.AND P0, PT, R0, RZ, PT ;  /* 0x000000ff0000720b */ /* 0x004fda0003f0e000 */
[----:B-1----:R-:W-:Y:S05]  /*02d0*/  @P0 BRA `(.L_x_5) ;  /* 0x0000000000340947 */ /* 0x002fea0003800000 */
[----:B------:R-:W0:Y:S02]  /*02e0*/  LDCU UR6, c[0x0][0x3ac] ;  /* 0x00007580ff0677ac */ /* 0x000e240008000800 */
[----:B0-----:R-:W-:-:S05]  /*02f0*/  FMUL R7, R0, -UR6 ;  /* 0x8000000600077c20 */ /* 0x001fca0008400000 */
[----:B------:R1:W-:Y:S01]  /*0300*/  STG.E desc[UR4][R4.64+0x4], R7 ;  /* 0x0000040704007986 */ /* 0x0003e2000c101904 */
[----:B------:R-:W-:Y:S05]  /*0310*/  BRA `(.L_x_5) ;  /* 0x0000000000247947 */ /* 0x000fea0003800000 */
.L_x_4:
[----:B------:R-:W0:Y:S02]  /*0320*/  LDC R9, c[0x0][0x3a0] ;  /* 0x0000e800ff097b82 */ /* 0x000e240000000800 */
[----:B0-----:R-:W-:-:S13]  /*0330*/  FSETP.GT.AND P0, PT, R0, R9, PT ;  /* 0x000000090000720b */ /* 0x001fda0003f04000 */
[----:B------:R-:W-:Y:S05]  /*0340*/  @!P0 BRA `(.L_x_5) ;  /* 0x0000000000188947 */ /* 0x000fea0003800000 */
[----:B------:R0:W-:Y:S04]  /*0350*/  STG.E desc[UR4][R2.64+0x4], R9 ;  /* 0x0000040902007986 */ /* 0x0001e8000c101904 */
[----:B------:R-:W2:Y:S02]  /*0360*/  LDG.E R0, desc[UR4][R4.64+0x4] ;  /* 0x0000040404007981 */ /* 0x000ea4000c1e1900 */
[----:B--2---:R-:W-:-:S13]  /*0370*/  FSETP.GT.AND P0, PT, R0, RZ, PT ;  /* 0x000000ff0000720b */ /* 0x004fda0003f04000 */
[----:B------:R-:W1:Y:S02]  /*0380*/  @P0 LDC R7, c[0x0][0x3ac] ;  /* 0x0000eb00ff070b82 */ /* 0x000e640000000800 */
[----:B-1----:R-:W-:-:S05]  /*0390*/  @P0 FMUL R7, R0, -R7 ;  /* 0x8000000700070220 */ /* 0x002fca0000400000 */
[----:B------:R0:W-:Y:S02]  /*03a0*/  @P0 STG.E desc[UR4][R4.64+0x4], R7 ;  /* 0x0000040704000986 */ /* 0x0001e4000c101904 */
.L_x_5:
[----:B------:R-:W-:Y:S05]  /*03b0*/  BSYNC.RECONVERGENT B0 ;  /* 0x0000000000007941 */ /* 0x000fea0003800200 */
.L_x_3:
[----:B------:R-:W2:Y:S01]  /*03c0*/  LDG.E R0, desc[UR4][R2.64+0x8] ;  /* 0x0000080402007981 */ /* 0x000ea2000c1e1900 */
[----:B01----:R-:W2:Y:S02]  /*03d0*/  LDC R7, c[0x0][0x3a4] ;  /* 0x0000e900ff077b82 */ /* 0x003ea40000000800 */
[----:B--2---:R-:W-:-:S13]  /*03e0*/  FSETP.GEU.AND P0, PT, R0, R7, PT ;  /* 0x000000070000720b */ /* 0x004fda0003f0e000 */
[----:B------:R-:W-:Y:S05]  /*03f0*/  @P0 BRA `(.L_x_6) ;  /* 0x0000000000200947 */ /* 0x000fea0003800000 */
[----:B------:R0:W-:Y:S04]  /*0400*/  STG.E desc[UR4][R2.64+0x8], R7 ;  /* 0x0000080702007986 */ /* 0x0001e8000c101904 */
[----:B------:R-:W2:Y:S02]  /*0410*/  LDG.E R0, desc[UR4][R4.64+0x8] ;  /* 0x0000080404007981 */ /* 0x000ea4000c1e1900 */
[----:B--2---:R-:W-:-:S13]  /*0420*/  FSETP.GEU.AND P0, PT, R0, RZ, PT ;  /* 0x000000ff0000720b */ /* 0x004fda0003f0e000 */
[----:B0-----:R-:W-:Y:S05]  /*0430*/  @P0 EXIT ;  /* 0x000000000000094d */ /* 0x001fea0003800000 */
[----:B------:R-:W0:Y:S02]  /*0440*/  LDCU UR6, c[0x0][0x3ac] ;  /* 0x00007580ff0677ac */ /* 0x000e240008000800 */
[----:B0-----:R-:W-:-:S05]  /*0450*/  FMUL R3, R0, -UR6 ;  /* 0x8000000600037c20 */ /* 0x001fca0008400000 */
[----:B------:R-:W-:Y:S01]  /*0460*/  STG.E desc[UR4][R4.64+0x8], R3 ;  /* 0x0000080304007986 */ /* 0x000fe2000c101904 */
[----:B------:R-:W-:Y:S05]  /*0470*/  EXIT ;  /* 0x000000000000794d */ /* 0x000fea0003800000 */
.L_x_6:
[----:B------:R-:W0:Y:S02]  /*0480*/  LDC R7, c[0x0][0x3a8] ;  /* 0x0000ea00ff077b82 */ /* 0x000e240000000800 */
[----:B0-----:R-:W-:-:S13]  /*0490*/  FSETP.GT.AND P0, PT, R0, R7, PT ;  /* 0x000000070000720b */ /* 0x001fda0003f04000 */
[----:B------:R-:W-:Y:S05]  /*04a0*/  @!P0 EXIT ;  /* 0x000000000000894d */ /* 0x000fea0003800000 */
[----:B------:R0:W-:Y:S04]  /*04b0*/  STG.E desc[UR4][R2.64+0x8], R7 ;  /* 0x0000080702007986 */ /* 0x0001e8000c101904 */
[----:B------:R-:W2:Y:S02]  /*04c0*/  LDG.E R0, desc[UR4][R4.64+0x8] ;  /* 0x0000080404007981 */ /* 0x000ea4000c1e1900 */
[----:B--2---:R-:W-:-:S13]  /*04d0*/  FSETP.GT.AND P0, PT, R0, RZ, PT ;  /* 0x000000ff0000720b */ /* 0x004fda0003f04000 */
[----:B0-----:R-:W-:Y:S05]  /*04e0*/  @!P0 EXIT ;  /* 0x000000000000894d */ /* 0x001fea0003800000 */
[----:B------:R-:W0:Y:S02]  /*04f0*/  LDCU UR6, c[0x0][0x3ac] ;  /* 0x00007580ff0677ac */ /* 0x000e240008000800 */
[----:B0-----:R-:W-:-:S05]  /*0500*/  FMUL R3, R0, -UR6 ;  /* 0x8000000600037c20 */ /* 0x001fca0008400000 */
[----:B------:R-:W-:Y:S01]  /*0510*/  STG.E desc[UR4][R4.64+0x8], R3 ;  /* 0x0000080304007986 */ /* 0x000fe2000c101904 */
[----:B------:R-:W-:Y:S05]  /*0520*/  EXIT ;  /* 0x000000000000794d */ /* 0x000fea0003800000 */
.L_x_7:
[----:B------:R-:W-:-:S00]  /*0530*/  BRA `(.L_x_7) ;  /* 0xfffffffc00fc7947 */ /* 0x000fc0000383ffff */
[----:B------:R-:W-:-:S00]  /*0540*/  NOP ;  /* 0x0000000000007918 */ /* 0x000fc00000000000 */
        /* <DEDUP_REMOVED lines=11> */
.L_x_180:


//--------------------- .text._Z26integrate_particles_kernelPfS_PKfS1_if --------------------------
	.section	.text._Z26integrate_particles_kernelPfS_PKfS1_if,"ax",@progbits
	.align	128
        .global         _Z26integrate_particles_kernelPfS_PKfS1_if
        .type           _Z26integrate_particles_kernelPfS_PKfS1_if,@function
        .size           _Z26integrate_particles_kernelPfS_PKfS1_if,(.L_x_181 - _Z26integrate_particles_kernelPfS_PKfS1_if)
        .other          _Z26integrate_particles_kernelPfS_PKfS1_if,@"STO_CUDA_ENTRY STV_DEFAULT"
_Z26integrate_particles_kernelPfS_PKfS1_if:
.text._Z26integrate_particles_kernelPfS_PKfS1_if:
        /* <DEDUP_REMOVED lines=10> */
[----:B------:R-:W-:Y:S01]  /*00a0*/  LEA R13, R0, R0, 0x1 ;  /* 0x00000000000d7211 */ /* 0x000fe200078e08ff */
[----:B------:R-:W2:Y:S05]  /*00b0*/  LDCU UR6, c[0x0][0x3a4] ;  /* 0x00007480ff0677ac */ /* 0x000eaa0008000800 */
[----:B------:R-:W3:Y:S08]  /*00c0*/  LDC.64 R2, c[0x0][0x388] ;  /* 0x0000e200ff027b82 */ /* 0x000ef00000000a00 */
[----:B------:R-:W4:Y:S01]  /*00d0*/  LDC.64 R6, c[0x0][0x398] ;  /* 0x0000e600ff067b82 */ /* 0x000f220000000a00 */
[----:B0-----:R-:W-:-:S07]  /*00e0*/  IMAD.WIDE R8, R13, 0x4, R8 ;  /* 0x000000040d087825 */ /* 0x001fce00078e0208 */
[----:B------:R-:W0:Y:S01]  /*00f0*/  LDC.64 R4, c[0x0][0x380] ;  /* 0x0000e000ff047b82 */ /* 0x000e220000000a00 */
[----:B-1----:R-:W5:Y:S01]  /*0100*/  LDG.E R17, desc[UR4][R8.64+0x4] ;  /* 0x0000040408117981 */ /* 0x002f62000c1e1900 */
[----:B---3--:R-:W-:-:S03]  /*0110*/  IMAD.WIDE R2, R13, 0x4, R2 ;  /* 0x000000040d027825 */ /* 0x008fc600078e0202 */
[----:B------:R-:W3:Y:S04]  /*0120*/  LDG.E R12, desc[UR4][R8.64+0x8] ;  /* 0x00000804080c7981 */ /* 0x000ee8000c1e1900 */
[----:B------:R-:W2:Y:S04]  /*0130*/  LDG.E R15, desc[UR4][R8.64] ;  /* 0x00000004080f7981 */ /* 0x000ea8000c1e1900 */
[----:B----4-:R-:W2:Y:S04]  /*0140*/  LDG.E R0, desc[UR4][R6.64] ;  /* 0x0000000406007981 */ /* 0x010ea8000c1e1900 */
[----:B------:R-:W5:Y:S04]  /*0150*/  LDG.E R10, desc[UR4][R6.64+0x4] ;  /* 0x00000404060a7981 */ /* 0x000f68000c1e1900 */
[----:B------:R-:W3:Y:S04]  /*0160*/  LDG.E R11, desc[UR4][R6.64+0x8] ;  /* 0x00000804060b7981 */ /* 0x000ee8000c1e1900 */
[----:B------:R-:W4:Y:S04]  /*0170*/  LDG.E R21, desc[UR4][R2.64+0x4] ;  /* 0x0000040402157981 */ /* 0x000f28000c1e1900 */
[----:B------:R-:W4:Y:S04]  /*0180*/  LDG.E R14, desc[UR4][R2.64+0x8] ;  /* 0x00000804020e7981 */ /* 0x000f28000c1e1900 */
[----:B------:R-:W4:Y:S01]  /*0190*/  LDG.E R19, desc[UR4][R2.64] ;  /* 0x0000000402137981 */ /* 0x000f22000c1e1900 */
[----:B0-----:R-:W-:-:S04]  /*01a0*/  IMAD.WIDE R4, R13, 0x4, R4 ;  /* 0x000000040d047825 */ /* 0x001fc800078e0204 */
[----:B--2---:R-:W-:Y:S01]  /*01b0*/  FADD R0, R0, R15 ;  /* 0x0000000f00007221 */ /* 0x004fe20000000000 */
[----:B-----5:R-:W-:Y:S01]  /*01c0*/  FADD R10, R10, R17 ;  /* 0x000000110a0a7221 */ /* 0x020fe20000000000 */
[----:B---3--:R-:W-:-:S03]  /*01d0*/  FADD R11, R11, R12 ;  /* 0x0000000c0b0b7221 */ /* 0x008fc60000000000 */
[----:B----4-:R-:W-:Y:S01]  /*01e0*/  FFMA R21, R10, UR6, R21 ;  /* 0x000000060a157c23 */ /* 0x010fe20008000015 */
[----:B------:R-:W-:Y:S01]  /*01f0*/  FFMA R11, R11, UR6, R14 ;  /* 0x000000060b0b7c23 */ /* 0x000fe2000800000e */
[----:B------:R-:W-:-:S03]  /*0200*/  FFMA R19, R0, UR6, R19 ;  /* 0x0000000600137c23 */ /* 0x000fc60008000013 */
[----:B------:R-:W-:Y:S04]  /*0210*/  STG.E desc[UR4][R2.64+0x4], R21 ;  /* 0x0000041502007986 */ /* 0x000fe8000c101904 */
[----:B------:R-:W-:Y:S04]  /*0220*/  STG.E desc[UR4][R2.64+0x8], R11 ;  /* 0x0000080b02007986 */ /* 0x000fe8000c101904 */
[----:B------:R-:W-:Y:S04]  /*0230*/  STG.E desc[UR4][R2.64], R19 ;  /* 0x0000001302007986 */ /* 0x000fe8000c101904 */
[----:B------:R-:W2:Y:S04]  /*0240*/  LDG.E R0, desc[UR4][R4.64] ;  /* 0x0000000404007981 */ /* 0x000ea8000c1e1900 */
[----:B------:R-:W3:Y:S04]  /*0250*/  LDG.E R9, desc[UR4][R4.64+0x4] ;  /* 0x0000040404097981 */ /* 0x000ee8000c1e1900 */
[----:B------:R-:W4:Y:S01]  /*0260*/  LDG.E R13, desc[UR4][R4.64+0x8] ;  /* 0x00000804040d7981 */ /* 0x000f22000c1e1900 */
[----:B--2---:R-:W-:-:S05]  /*0270*/  FFMA R7, R19, UR6, R0 ;  /* 0x0000000613077c23 */ /* 0x004fca0008000000 */
[----:B------:R-:W-:Y:S04]  /*0280*/  STG.E desc[UR4][R4.64], R7 ;  /* 0x0000000704007986 */ /* 0x000fe8000c101904 */
[----:B------:R-:W3:Y:S02]  /*0290*/  LDG.E R0, desc[UR4][R2.64+0x4] ;  /* 0x0000040402007981 */ /* 0x000ee4000c1e1900 */
[----:B---3--:R-:W-:-:S05]  /*02a0*/  FFMA R9, R0, UR6, R9 ;  /* 0x0000000600097c23 */ /* 0x008fca0008000009 */
[----:B------:R-:W-:Y:S04]  /*02b0*/  STG.E desc[UR4][R4.64+0x4], R9 ;  /* 0x0000040904007986 */ /* 0x000fe8000c101904 */
[----:B------:R-:W4:Y:S02]  /*02c0*/  LDG.E R0, desc[UR4][R2.64+0x8] ;  /* 0x0000080402007981 */ /* 0x000f24000c1e1900 */
[----:B----4-:R-:W-:-:S05]  /*02d0*/  FFMA R13, R0, UR6, R13 ;  /* 0x00000006000d7c23 */ /* 0x010fca000800000d */
[----:B------:R-:W-:Y:S01]  /*02e0*/  STG.E desc[UR4][R4.64+0x8], R13 ;  /* 0x0000080d04007986 */ /* 0x000fe2000c101904 */
[----:B------:R-:W-:Y:S05]  /*02f0*/  EXIT ;  /* 0x000000000000794d */ /* 0x000fea0003800000 */
.L_x_8:
        /* <DEDUP_REMOVED lines=16> */
.L_x_181:


//--------------------- .text._Z21compute_forces_kernelPKfS0_S0_S0_S0_S0_S0_Pfiiff --------------------------
	.section	.text._Z21compute_forces_kernelPKfS0_S0_S0_S0_S0_S0_Pfiiff,"ax",@progbits
	.align	128
        .global         _Z21compute_forces_kernelPKfS0_S0_S0_S0_S0_S0_Pfiiff
        .type           _Z21compute_forces_kernelPKfS0_S0_S0_S0_S0_S0_Pfiiff,@function
        .size           _Z21compute_forces_kernelPKfS0_S0_S0_S0_S0_S0_Pfiiff,(.L_x_176 - _Z21compute_forces_kernelPKfS0_S0_S0_S0_S0_S0_Pfiiff)
        .other          _Z21compute_forces_kernelPKfS0_S0_S0_S0_S0_S0_Pfiiff,@"STO_CUDA_ENTRY STV_DEFAULT"
_Z21compute_forces_kernelPKfS0_S0_S0_S0_S0_S0_Pfiiff:
.text._Z21compute_forces_kernelPKfS0_S0_S0_S0_S0_S0_Pfiiff:
[----:B------:R-:W-:Y:S01]  /*0000*/  LDC R1, c[0x0][0x37c] ;  /* 0x0000df00ff017b82 */ /* 0x000fe20000000800 */
[----:B------:R-:W0:Y:S07]  /*0010*/  S2R R3, SR_TID.X ;  /* 0x0000000000037919 */ /* 0x000e2e0000002100 */
[----:B------:R-:W0:Y:S01]  /*0020*/  S2UR UR4, SR_CTAID.X ;  /* 0x00000000000479c3 */ /* 0x000e220000002500 */
[----:B------:R-:W1:Y:S01]  /*0030*/  LDCU UR5, c[0x0][0x3c0] ;  /* 0x00007800ff0577ac */ /* 0x000e620008000800 */
[----:B------:R-:W2:Y:S06]  /*0040*/  LDCU.64 UR10, c[0x0][0x390] ;  /* 0x00007200ff0a77ac */ /* 0x000eac0008000a00 */
[----:B------:R-:W0:Y:S01]  /*0050*/  LDC R14, c[0x0][0x360] ;  /* 0x0000d800ff0e7b82 */ /* 0x000e220000000800 */
[----:B------:R-:W3:Y:S01]  /*0060*/  LDCU.64 UR8, c[0x0][0x398] ;  /* 0x00007300ff0877ac */ /* 0x000ee20008000a00 */
[----:B0-----:R-:W-:-:S05]  /*0070*/  IMAD R14, R14, UR4, R3 ;  /* 0x000000040e0e7c24 */ /* 0x001fca000f8e0203 */
[----:B-1----:R-:W-:-:S13]  /*0080*/  ISETP.GE.AND P0, PT, R14, UR5, PT ;  /* 0x000000050e007c0c */ /* 0x002fda000bf06270 */
[----:B--23--:R-:W-:Y:S05]  /*0090*/  @P0 EXIT ;  /* 0x000000000000094d */ /* 0x00cfea0003800000 */
[----:B------:R-:W0:Y:S01]  /*00a0*/  LDC.64 R2, c[0x0][0x398] ;  /* 0x0000e600ff027b82 */ /* 0x000e220000000a00 */
[----:B------:R-:W1:Y:S01]  /*00b0*/  LDCU.64 UR12, c[0x0][0x358] ;  /* 0x00006b00ff0c77ac */ /* 0x000e620008000a00 */
[----:B------:R-:W-:-:S06]  /*00c0*/  LEA R28, R14, R14, 0x1 ;  /* 0x0000000e0e1c7211 */ /* 0x000fcc00078e08ff */
[----:B------:R-:W2:Y:S08]  /*00d0*/  LDC.64 R4, c[0x0][0x380] ;  /* 0x0000e000ff047b82 */ /* 0x000eb00000000a00 */
[----:B------:R-:W3:Y:S01]  /*00e0*/  LDC.64 R6, c[0x0][0x390] ;  /* 0x0000e400ff067b82 */ /* 0x000ee20000000a00 */
[----:B0-----:R-:W-:-:S07]  /*00f0*/  IMAD.WIDE R2, R14, 0x4, R2 ;  /* 0x000000040e027825 */ /* 0x001fce00078e0202 */
[----:B------:R-:W0:Y:S01]  /*0100*/  LDC.64 R8, c[0x0][0x388] ;  /* 0x0000e200ff087b82 */ /* 0x000e220000000a00 */
[----:B-1----:R1:W5:Y:S01]  /*0110*/  LDG.E R2, desc[UR12][R2.64] ;  /* 0x0000000c02027981 */ /* 0x002362000c1e1900 */
[----:B--2---:R-:W-:-:S05]  /*0120*/  IMAD.WIDE R4, R28, 0x4, R4 ;  /* 0x000000041c047825 */ /* 0x004fca00078e0204 */
[----:B------:R1:W5:Y:S01]  /*0130*/  LDG.E R27, desc[UR12][R4.64] ;  /* 0x0000000c041b7981 */ /* 0x000362000c1e1900 */
[----:B---3--:R-:W-:-:S03]  /*0140*/  IMAD.WIDE R6, R14, 0x4, R6 ;  /* 0x000000040e067825 */ /* 0x008fc600078e0206 */
[----:B------:R1:W5:Y:S04]  /*0150*/  LDG.E R26, desc[UR12][R4.64+0x4] ;  /* 0x0000040c041a7981 */ /* 0x000368000c1e1900 */
[----:B------:R1:W5:Y:S04]  /*0160*/  LDG.E R25, desc[UR12][R4.64+0x8] ;  /* 0x0000080c04197981 */ /* 0x000368000c1e1900 */
[----:B------:R1:W5:Y:S01]  /*0170*/  LDG.E R23, desc[UR12][R6.64] ;  /* 0x0000000c06177981 */ /* 0x000362000c1e1900 */
[----:B------:R-:W-:Y:S01]  /*0180*/  UISETP.GE.AND UP0, UPT, UR5, 0x1, UPT ;  /* 0x000000010500788c */ /* 0x000fe2000bf06270 */
[----:B------:R-:W-:-:S02]  /*0190*/  HFMA2 R24, -RZ, RZ, 0, 0 ;  /* 0x00000000ff187431 */ /* 0x000fc400000001ff */
[----:B------:R-:W-:Y:S01]  /*01a0*/  HFMA2 R21, -RZ, RZ, 0, 0 ;  /* 0x00000000ff157431 */ /* 0x000fe200000001ff */
[----:B------:R-:W-:-:S05]  /*01b0*/  MOV R22, RZ ;  /* 0x000000ff00167202 */ /* 0x000fca0000000f00 */
[----:B-1----:R-:W-:Y:S05]  /*01c0*/  BRA.U !UP0, `(.L_x_9) ;  /* 0x0000000d087c7547 */ /* 0x002fea000b800000 */
[----:B------:R-:W1:Y:S01]  /*01d0*/  LDC R3, c[0x0][0x3c8] ;  /* 0x0000f200ff037b82 */ /* 0x000e620000000800 */
[----:B------:R-:W-:Y:S01]  /*01e0*/  UMOV UR4, 0x41000000 ;  /* 0x4100000000047882 */ /* 0x000fe20000000000 */
[----:B0-----:R-:W-:-:S04]  /*01f0*/  IMAD.WIDE R4, R28, 0x4, R8 ;  /* 0x000000041c047825 */ /* 0x001fc800078e0208 */
[-C--:B-1----:R-:W-:Y:S01]  /*0200*/  FMUL R0, R3, R3.reuse ;  /* 0x0000000303007220 */ /* 0x082fe20000400000 */
[----:B------:R-:W-:Y:S01]  /*0210*/  MOV R7, UR4 ;  /* 0x0000000400077c02 */ /* 0x000fe20008000f00 */
[----:B------:R-:W5:Y:S02]  /*0220*/  LDG.E R20, desc[UR12][R4.64] ;  /* 0x0000000c04147981 */ /* 0x000f64000c1e1900 */
[----:B------:R-:W-:Y:S02]  /*0230*/  FMUL R0, R0, R3 ;  /* 0x0000000300007220 */ /* 0x000fe40000400000 */
[----:B------:R-:W5:Y:S02]  /*0240*/  LDG.E R19, desc[UR12][R4.64+0x4] ;  /* 0x0000040c04137981 */ /* 0x000f64000c1e1900 */
[----:B------:R-:W-:Y:S02]  /*0250*/  FMUL R0, R0, 3.1415927410125732422 ;  /* 0x40490fdb00007820 */ /* 0x000fe40000400000 */
[----:B------:R0:W5:Y:S02]  /*0260*/  LDG.E R18, desc[UR12][R4.64+0x8] ;  /* 0x0000080c04127981 */ /* 0x000164000c1e1900 */
[----:B------:R-:W1:Y:S08]  /*0270*/  MUFU.RCP R17, R0 ;  /* 0x0000000000117308 */ /* 0x000e700000001000 */
[----:B------:R-:W2:Y:S01]  /*0280*/  FCHK P0, R7, R0 ;  /* 0x0000000007007302 */ /* 0x000ea20000000000 */
[----:B-1----:R-:W-:-:S04]  /*0290*/  FFMA R6, -R0, R17, 1 ;  /* 0x3f80000000067423 */ /* 0x002fc80000000111 */
[----:B------:R-:W-:-:S04]  /*02a0*/  FFMA R17, R17, R6, R17 ;  /* 0x0000000611117223 */ /* 0x000fc80000000011 */
[----:B------:R-:W-:-:S04]  /*02b0*/  FFMA R3, R17, 8, RZ ;  /* 0x4100000011037823 */ /* 0x000fc800000000ff */
[----:B0-----:R-:W-:-:S04]  /*02c0*/  FFMA R4, -R0, R3, 8 ;  /* 0x4100000000047423 */ /* 0x001fc80000000103 */
[----:B------:R-:W-:Y:S01]  /*02d0*/  FFMA R17, R17, R4, R3 ;  /* 0x0000000411117223 */ /* 0x000fe20000000003 */
[----:B--2---:R-:W-:Y:S06]  /*02e0*/  @!P0 BRA `(.L_x_10) ;  /* 0x0000000000148947 */ /* 0x004fec0003800000 */
[----:B------:R-:W-:Y:S02]  /*02f0*/  MOV R4, 0x41000000 ;  /* 0x4100000000047802 */ /* 0x000fe40000000f00 */
[----:B------:R-:W-:Y:S02]  /*0300*/  MOV R3, R0 ;  /* 0x0000000000037202 */ /* 0x000fe40000000f00 */
[----:B------:R-:W-:-:S07]  /*0310*/  MOV R30, 0x330 ;  /* 0x00000330001e7802 */ /* 0x000fce0000000f00 */
[----:B-----5:R-:W-:Y:S05]  /*0320*/  CALL.REL.NOINC `($__internal_1_$__cuda_sm3x_div_rn_noftz_f32_slowpath) ;  /* 0x0000002400347944 */ /* 0x020fea0003c00000 */
[----:B------:R-:W-:-:S07]  /*0330*/  MOV R17, R3 ;  /* 0x0000000300117202 */ /* 0x000fce0000000f00 */
.L_x_10:
[----:B------:R-:W0:Y:S01]  /*0340*/  MUFU.RCP R3, R0 ;  /* 0x0000000000037308 */ /* 0x000e220000001000 */
[----:B------:R-:W-:Y:S02]  /*0350*/  UMOV UR4, 0x41000000 ;  /* 0x4100000000047882 */ /* 0x000fe40000000000 */
[----:B------:R-:W-:-:S05]  /*0360*/  MOV R7, UR4 ;  /* 0x0000000400077c02 */ /* 0x000fca0008000f00 */
[----:B------:R-:W1:Y:S01]  /*0370*/  FCHK P0, -R7, R0 ;  /* 0x0000000007007302 */ /* 0x000e620000000100 */
[----:B0-----:R-:W-:-:S04]  /*0380*/  FFMA R4, -R0, R3, 1 ;  /* 0x3f80000000047423 */ /* 0x001fc80000000103 */
[----:B------:R-:W-:-:S04]  /*0390*/  FFMA R3, R3, R4, R3 ;  /* 0x0000000403037223 */ /* 0x000fc80000000003 */
[----:B------:R-:W-:-:S04]  /*03a0*/  FFMA R4, R3, -8, RZ ;  /* 0xc100000003047823 */ /* 0x000fc800000000ff */
[----:B------:R-:W-:-:S04]  /*03b0*/  FFMA R5, -R0, R4, -8 ;  /* 0xc100000000057423 */ /* 0x000fc80000000104 */
[----:B------:R-:W-:Y:S01]  /*03c0*/  FFMA R3, R3, R5, R4 ;  /* 0x0000000503037223 */ /* 0x000fe20000000004 */
[----:B-1----:R-:W-:Y:S06]  /*03d0*/  @!P0 BRA `(.L_x_11) ;  /* 0x0000000000108947 */ /* 0x002fec0003800000 */
[----:B------:R-:W-:Y:S01]  /*03e0*/  HFMA2 R4, -RZ, RZ, -2.5, 0 ;  /* 0xc1000000ff047431 */ /* 0x000fe200000001ff */
[----:B------:R-:W-:Y:S02]  /*03f0*/  MOV R3, R0 ;  /* 0x0000000000037202 */ /* 0x000fe40000000f00 */
[----:B------:R-:W-:-:S07]  /*0400*/  MOV R30, 0x420 ;  /* 0x00000420001e7802 */ /* 0x000fce0000000f00 */
[----:B-----5:R-:W-:Y:S05]  /*0410*/  CALL.REL.NOINC `($__internal_1_$__cuda_sm3x_div_rn_noftz_f32_slowpath) ;  /* 0x0000002000f87944 */ /* 0x020fea0003c00000 */
.L_x_11:
[----:B-----5:R-:W-:Y:S01]  /*0420*/  FMUL R5, R23, R23 ;  /* 0x0000001717057220 */ /* 0x020fe20000400000 */
[----:B------:R-:W-:Y:S01]  /*0430*/  BSSY.RECONVERGENT B2, `(.L_x_12) ;  /* 0x000000f000027945 */ /* 0x000fe20003800200 */
[----:B------:R-:W-:Y:S02]  /*0440*/  FMUL R16, R3, 6 ;  /* 0x40c0000003107820 */ /* 0x000fe40000400000 */
[----:B------:R-:W0:Y:S08]  /*0450*/  MUFU.RCP R0, R5 ;  /* 0x0000000500007308 */ /* 0x000e300000001000 */
[----:B------:R-:W1:Y:S01]  /*0460*/  FCHK P0, R2, R5 ;  /* 0x0000000502007302 */ /* 0x000e620000000000 */
[----:B0-----:R-:W-:-:S04]  /*0470*/  FFMA R7, -R5, R0, 1 ;  /* 0x3f80000005077423 */ /* 0x001fc80000000100 */
[----:B------:R-:W-:-:S04]  /*0480*/  FFMA R7, R0, R7, R0 ;  /* 0x0000000700077223 */ /* 0x000fc80000000000 */
[----:B------:R-:W-:-:S04]  /*0490*/  FFMA R0, R2, R7, RZ ;  /* 0x0000000702007223 */ /* 0x000fc800000000ff */
[----:B------:R-:W-:-:S04]  /*04a0*/  FFMA R15, -R5, R0, R2 ;  /* 0x00000000050f7223 */ /* 0x000fc80000000102 */
[----:B------:R-:W-:Y:S01]  /*04b0*/  FFMA R15, R7, R15, R0 ;  /* 0x0000000f070f7223 */ /* 0x000fe20000000000 */
[----:B-1----:R-:W-:Y:S06]  /*04c0*/  @!P0 BRA `(.L_x_13) ;  /* 0x0000000000148947 */ /* 0x002fec0003800000 */
[----:B------:R-:W-:Y:S02]  /*04d0*/  MOV R3, R5 ;  /* 0x0000000500037202 */ /* 0x000fe40000000f00 */
[----:B------:R-:W-:Y:S02]  /*04e0*/  MOV R4, R2 ;  /* 0x0000000200047202 */ /* 0x000fe40000000f00 */
[----:B------:R-:W-:-:S07]  /*04f0*/  MOV R30, 0x510 ;  /* 0x00000510001e7802 */ /* 0x000fce0000000f00 */
[----:B------:R-:W-:Y:S05]  /*0500*/  CALL.REL.NOINC `($__internal_1_$__cuda_sm3x_div_rn_noftz_f32_slowpath) ;  /* 0x0000002000bc7944 */ /* 0x000fea0003c00000 */
[----:B------:R-:W-:-:S07]  /*0510*/  MOV R15, R3 ;  /* 0x00000003000f7202 */ /* 0x000fce0000000f00 */
.L_x_13:
[----:B------:R-:W-:Y:S05]  /*0520*/  BSYNC.RECONVERGENT B2 ;  /* 0x0000000000027941 */ /* 0x000fea0003800200 */
.L_x_12:
[----:B------:R-:W0:Y:S01]  /*0530*/  LDCU UR4, c[0x0][0x3c0] ;  /* 0x00007800ff0477ac */ /* 0x000e220008000800 */
[----:B------:R-:W-:Y:S01]  /*0540*/  HFMA2 R21, -RZ, RZ, 0, 0 ;  /* 0x00000000ff157431 */ /* 0x000fe200000001ff */
[----:B------:R-:W-:Y:S01]  /*0550*/  IADD3 R14, PT, PT, -R14, RZ, RZ ;  /* 0x000000ff0e0e7210 */ /* 0x000fe20007ffe1ff */
[----:B------:R-:W-:Y:S01]  /*0560*/  HFMA2 R22, -RZ, RZ, 0, 0 ;  /* 0x00000000ff167431 */ /* 0x000fe200000001ff */
[----:B------:R-:W-:Y:S01]  /*0570*/  MOV R13, RZ ;  /* 0x000000ff000d7202 */ /* 0x000fe20000000f00 */
[----:B------:R-:W1:Y:S01]  /*0580*/  LDCU UR15, c[0x0][0x3c8] ;  /* 0x00007900ff0f77ac */ /* 0x000e620008000800 */
[----:B------:R-:W-:Y:S01]  /*0590*/  MOV R24, RZ ;  /* 0x000000ff00187202 */ /* 0x000fe20000000f00 */
[----:B------:R-:W2:Y:S01]  /*05a0*/  LDCU UR5, c[0x0][0x3cc] ;  /* 0x00007980ff0577ac */ /* 0x000ea20008000800 */
[----:B------:R-:W3:Y:S01]  /*05b0*/  LDCU.64 UR6, c[0x0][0x3a0] ;  /* 0x00007400ff0677ac */ /* 0x000ee20008000a00 */
[----:B0-----:R-:W-:-:S12]  /*05c0*/  UIADD3 UR4, UPT, UPT, -UR4, URZ, URZ ;  /* 0x000000ff04047290 */ /* 0x001fd8000fffe1ff */
.L_x_29:
[----:B------:R-:W-:Y:S01]  /*05d0*/  ISETP.NE.AND P0, PT, R14, RZ, PT ;  /* 0x000000ff0e00720c */ /* 0x000fe20003f05270 */
[----:B------:R-:W-:-:S12]  /*05e0*/  BSSY.RECONVERGENT B2, `(.L_x_14) ;  /* 0x0000092000027945 */ /* 0x000fd80003800200 */
[----:B------:R-:W-:Y:S05]  /*05f0*/  @!P0 BRA `(.L_x_15) ;  /* 0x0000000800408947 */ /* 0x000fea0003800000 */
[----:B------:R-:W0:Y:S02]  /*0600*/  LDC.64 R6, c[0x0][0x380] ;  /* 0x0000e000ff067b82 */ /* 0x000e240000000a00 */
[----:B0-----:R-:W-:-:S05]  /*0610*/  IMAD.WIDE.U32 R6, R13, 0x4, R6 ;  /* 0x000000040d067825 */ /* 0x001fca00078e0006 */
[----:B------:R-:W4:Y:S04]  /*0620*/  LDG.E R35, desc[UR12][R6.64+0x4] ;  /* 0x0000040c06237981 */ /* 0x000f28000c1e1900 */
[----:B------:R-:W5:Y:S04]  /*0630*/  LDG.E R0, desc[UR12][R6.64] ;  /* 0x0000000c06007981 */ /* 0x000f68000c1e1900 */
[----:B------:R-:W2:Y:S01]  /*0640*/  LDG.E R12, desc[UR12][R6.64+0x8] ;  /* 0x0000080c060c7981 */ /* 0x000ea2000c1e1900 */
[----:B------:R-:W-:Y:S01]  /*0650*/  BSSY.RECONVERGENT B0, `(.L_x_16) ;  /* 0x0000013000007945 */ /* 0x000fe20003800200 */
[----:B----4-:R-:W-:Y:S01]  /*0660*/  FADD R35, R26, -R35 ;  /* 0x800000231a237221 */ /* 0x010fe20000000000 */
[----:B-----5:R-:W-:-:S03]  /*0670*/  FADD R5, R27, -R0 ;  /* 0x800000001b057221 */ /* 0x020fc60000000000 */
[----:B------:R-:W-:Y:S01]  /*0680*/  FMUL R0, R35, R35 ;  /* 0x0000002323007220 */ /* 0x000fe20000400000 */
[----:B--2---:R-:W-:-:S03]  /*0690*/  FADD R12, R25, -R12 ;  /* 0x8000000c190c7221 */ /* 0x004fc60000000000 */
[----:B------:R-:W-:-:S04]  /*06a0*/  FFMA R3, R5, R5, R0 ;  /* 0x0000000505037223 */ /* 0x000fc80000000000 */
[----:B------:R-:W-:-:S04]  /*06b0*/  FFMA R3, R12, R12, R3 ;  /* 0x0000000c0c037223 */ /* 0x000fc80000000003 */
[----:B------:R0:W2:Y:S01]  /*06c0*/  MUFU.RSQ R4, R3 ;  /* 0x0000000300047308 */ /* 0x0000a20000001400 */
[----:B------:R-:W-:-:S04]  /*06d0*/  IADD3 R0, PT, PT, R3, -0xd000000, RZ ;  /* 0xf300000003007810 */ /* 0x000fc80007ffe0ff */
[----:B------:R-:W-:-:S13]  /*06e0*/  ISETP.GT.U32.AND P0, PT, R0, 0x727fffff, PT ;  /* 0x727fffff0000780c */ /* 0x000fda0003f04070 */
[----:B0-2---:R-:W-:Y:S05]  /*06f0*/  @!P0 BRA `(.L_x_17) ;  /* 0x0000000000108947 */ /* 0x005fea0003800000 */
[----:B------:R-:W-:-:S07]  /*0700*/  MOV R4, 0x720 ;  /* 0x0000072000047802 */ /* 0x000fce0000000f00 */
[----:B-1-3--:R-:W-:Y:S05]  /*0710*/  CALL.REL.NOINC `($__internal_0_$__cuda_sm20_sqrt_rn_f32_slowpath) ;  /* 0x0000001c00dc7944 */ /* 0x00afea0003c00000 */
[----:B------:R-:W-:Y:S01]  /*0720*/  MOV R36, R11 ;  /* 0x0000000b00247202 */ /* 0x000fe20000000f00 */
[----:B------:R-:W-:Y:S06]  /*0730*/  BRA `(.L_x_18) ;  /* 0x0000000000107947 */ /* 0x000fec0003800000 */
.L_x_17:
[----:B------:R-:W-:Y:S01]  /*0740*/  FMUL.FTZ R36, R3, R4 ;  /* 0x0000000403247220 */ /* 0x000fe20000410000 */
[----:B------:R-:W-:-:S03]  /*0750*/  FMUL.FTZ R0, R4, 0.5 ;  /* 0x3f00000004007820 */ /* 0x000fc60000410000 */
[----:B------:R-:W-:-:S04]  /*0760*/  FFMA R3, -R36, R36, R3 ;  /* 0x0000002424037223 */ /* 0x000fc80000000103 */
[----:B------:R-:W-:-:S07]  /*0770*/  FFMA R36, R3, R0, R36 ;  /* 0x0000000003247223 */ /* 0x000fce0000000024 */
.L_x_18:
[----:B-1-3--:R-:W-:Y:S05]  /*0780*/  BSYNC.RECONVERGENT B0 ;  /* 0x0000000000007941 */ /* 0x00afea0003800200 */
.L_x_16:
[----:B------:R-:W0:Y:S01]  /*0790*/  LDC R3, c[0x0][0x3c8] ;  /* 0x0000f200ff037b82 */ /* 0x000e220000000800 */
[----:B------:R-:W-:-:S04]  /*07a0*/  FSETP.GT.AND P0, PT, R36, 9.9999997171806853657e-10, PT ;  /* 0x3089705f2400780b */ /* 0x000fc80003f04000 */
[----:B0-----:R-:W-:-:S13]  /*07b0*/  FSETP.GTU.OR P0, PT, R36, R3, !P0 ;  /* 0x000000032400720b */ /* 0x001fda000470c400 */
[----:B------:R-:W-:Y:S05]  /*07c0*/  @P0 BRA `(.L_x_15) ;  /* 0x0000000400cc0947 */ /* 0x000fea0003800000 */
[----:B------:R-:W0:Y:S01]  /*07d0*/  LDC.64 R30, c[0x0][0x388] ;  /* 0x0000e200ff1e7b82 */ /* 0x000e220000000a00 */
[----:B------:R-:W-:Y:S02]  /*07e0*/  MOV R8, UR8 ;  /* 0x0000000800087c02 */ /* 0x000fe40008000f00 */
[----:B------:R-:W-:Y:S02]  /*07f0*/  MOV R9, UR9 ;  /* 0x0000000900097c02 */ /* 0x000fe40008000f00 */
[----:B------:R-:W-:Y:S02]  /*0800*/  MOV R6, UR10 ;  /* 0x0000000a00067c02 */ /* 0x000fe40008000f00 */
[----:B------:R-:W-:Y:S01]  /*0810*/  MOV R7, UR11 ;  /* 0x0000000b00077c02 */ /* 0x000fe20008000f00 */
[----:B------:R-:W5:Y:S01]  /*0820*/  LDG.E R0, desc[UR12][R8.64] ;  /* 0x0000000c08007981 */ /* 0x000f62000c1e1900 */
[----:B------:R-:W-:Y:S02]  /*0830*/  MOV R32, UR6 ;  /* 0x0000000600207c02 */ /* 0x000fe40008000f00 */
[----:B------:R-:W-:Y:S01]  /*0840*/  MOV R33, UR7 ;  /* 0x0000000700217c02 */ /* 0x000fe20008000f00 */
[----:B------:R1:W5:Y:S04]  /*0850*/  LDG.E R11, desc[UR12][R6.64] ;  /* 0x0000000c060b7981 */ /* 0x000368000c1e1900 */
[----:B------:R2:W5:Y:S01]  /*0860*/  LDG.E R10, desc[UR12][R32.64] ;  /* 0x0000000c200a7981 */ /* 0x000562000c1e1900 */
[----:B0-----:R-:W-:-:S05]  /*0870*/  IMAD.WIDE.U32 R30, R13, 0x4, R30 ;  /* 0x000000040d1e7825 */ /* 0x001fca00078e001e */
[----:B------:R2:W5:Y:S04]  /*0880*/  LDG.E R9, desc[UR12][R30.64] ;  /* 0x0000000c1e097981 */ /* 0x000568000c1e1900 */
[----:B------:R2:W5:Y:S04]  /*0890*/  LDG.E R8, desc[UR12][R30.64+0x4] ;  /* 0x0000040c1e087981 */ /* 0x000568000c1e1900 */
[----:B------:R2:W5:Y:S01]  /*08a0*/  LDG.E R7, desc[UR12][R30.64+0x8] ;  /* 0x0000080c1e077981 */ /* 0x000562000c1e1900 */
[----:B------:R-:W0:Y:S08]  /*08b0*/  MUFU.RCP R4, R3 ;  /* 0x0000000300047308 */ /* 0x000e300000001000 */
[----:B------:R-:W3:Y:S01]  /*08c0*/  FCHK P0, R36, R3 ;  /* 0x0000000324007302 */ /* 0x000ee20000000000 */
[----:B0-----:R-:W-:-:S04]  /*08d0*/  FFMA R29, R4, -R3, 1 ;  /* 0x3f800000041d7423 */ /* 0x001fc80000000803 */
[----:B------:R-:W-:-:S04]  /*08e0*/  FFMA R29, R4, R29, R4 ;  /* 0x0000001d041d7223 */ /* 0x000fc80000000004 */
[----:B------:R-:W-:Y:S01]  /*08f0*/  FFMA R37, R29, R36, RZ ;  /* 0x000000241d257223 */ /* 0x000fe200000000ff */
[----:B------:R-:W-:Y:S03]  /*0900*/  BSSY.RECONVERGENT B3, `(.L_x_19) ;  /* 0x000000a000037945 */ /* 0x000fe60003800200 */
[----:B------:R-:W-:-:S04]  /*0910*/  FFMA R4, R37, -R3, R36 ;  /* 0x8000000325047223 */ /* 0x000fc80000000024 */
[----:B-1----:R-:W-:Y:S01]  /*0920*/  FFMA R6, R29, R4, R37 ;  /* 0x000000041d067223 */ /* 0x002fe20000000025 */
[----:B--23--:R-:W-:Y:S06]  /*0930*/  @!P0 BRA `(.L_x_20) ;  /* 0x0000000000188947 */ /* 0x00cfec0003800000 */
[----:B------:R-:W0:Y:S01]  /*0940*/  LDCU UR14, c[0x0][0x3c8] ;  /* 0x00007900ff0e77ac */ /* 0x000e220008000800 */
[----:B------:R-:W-:Y:S02]  /*0950*/  MOV R4, R36 ;  /* 0x0000002400047202 */ /* 0x000fe40000000f00 */
[----:B------:R-:W-:Y:S02]  /*0960*/  MOV R30, 0x990 ;  /* 0x00000990001e7802 */ /* 0x000fe40000000f00 */
[----:B0-----:R-:W-:-:S07]  /*0970*/  MOV R3, UR14 ;  /* 0x0000000e00037c02 */ /* 0x001fce0008000f00 */
[----:B-----5:R-:W-:Y:S05]  /*0980*/  CALL.REL.NOINC `($__internal_1_$__cuda_sm3x_div_rn_noftz_f32_slowpath) ;  /* 0x0000001c009c7944 */ /* 0x020fea0003c00000 */
[----:B------:R-:W-:-:S07]  /*0990*/  MOV R6, R3 ;  /* 0x0000000300067202 */ /* 0x000fce0000000f00 */
.L_x_20:
[----:B------:R-:W-:Y:S05]  /*09a0*/  BSYNC.RECONVERGENT B3 ;  /* 0x0000000000037941 */ /* 0x000fea0003800200 */
.L_x_19:
[----:B------:R-:W-:Y:S01]  /*09b0*/  FMUL R36, R36, UR15 ;  /* 0x0000000f24247c20 */ /* 0x000fe20008400000 */
[C---:B------:R-:W-:Y:S01]  /*09c0*/  FSETP.GTU.AND P2, PT, R6.reuse, 0.5, PT ;  /* 0x3f0000000600780b */ /* 0x040fe20003f4c000 */
[----:B------:R-:W-:Y:S02]  /*09d0*/  BSSY.RECONVERGENT B0, `(.L_x_21) ;  /* 0x000000e000007945 */ /* 0x000fe40003800200 */
[----:B------:R-:W0:Y:S10]  /*09e0*/  MUFU.RCP R29, R36 ;  /* 0x00000024001d7308 */ /* 0x000e340000001000 */
[C---:B------:R-:W-:Y:S01]  /*09f0*/  @!P2 FMUL R3, R6.reuse, 18 ;  /* 0x419000000603a820 */ /* 0x040fe20000400000 */
[----:B------:R-:W-:-:S04]  /*0a00*/  @!P2 FMUL R4, R6, -12 ;  /* 0xc14000000604a820 */ /* 0x000fc80000400000 */
[----:B------:R-:W-:Y:S01]  /*0a10*/  @!P2 FFMA R4, R3, R6, R4 ;  /* 0x000000060304a223 */ /* 0x000fe20000000004 */
[----:B0-----:R-:W-:-:S04]  /*0a20*/  FFMA R30, -R36, R29, 1 ;  /* 0x3f800000241e7423 */ /* 0x001fc8000000011d */
[----:B------:R-:W-:Y:S01]  /*0a30*/  FFMA R3, R29, R30, R29 ;  /* 0x0000001e1d037223 */ /* 0x000fe2000000001d */
[----:B------:R-:W-:Y:S01]  /*0a40*/  @!P2 FMUL R29, R4, R17 ;  /* 0x00000011041da220 */ /* 0x000fe20000400000 */
[----:B------:R-:W-:Y:S06]  /*0a50*/  @!P2 BRA `(.L_x_22) ;  /* 0x000000000014a947 */ /* 0x000fec0003800000 */
[----:B------:R-:W-:Y:S01]  /*0a60*/  FSETP.GTU.AND P0, PT, R6, 1, PT ;  /* 0x3f8000000600780b */ /* 0x000fe20003f0c000 */
[----:B------:R-:W-:-:S12]  /*0a70*/  HFMA2 R29, -RZ, RZ, 0, 0 ;  /* 0x00000000ff1d7431 */ /* 0x000fd800000001ff */
[----:B------:R-:W-:-:S04]  /*0a80*/  @!P0 FADD R31, -R6, 2 ;  /* 0x40000000061f8421 */ /* 0x000fc80000000100 */
[----:B------:R-:W-:-:S04]  /*0a90*/  @!P0 FMUL R4, R16, R31 ;  /* 0x0000001f10048220 */ /* 0x000fc80000400000 */
[----:B------:R-:W-:-:S07]  /*0aa0*/  @!P0 FMUL R29, R31, R4 ;  /* 0x000000041f1d8220 */ /* 0x000fce0000400000 */
.L_x_22:
[----:B------:R-:W-:Y:S05]  /*0ab0*/  BSYNC.RECONVERGENT B0 ;  /* 0x0000000000007941 */ /* 0x000fea0003800200 */
.L_x_21:
[----:B------:R-:W0:Y:S01]  /*0ac0*/  FCHK P0, R29, R36 ;  /* 0x000000241d007302 */ /* 0x000e220000000000 */
[----:B------:R-:W-:Y:S01]  /*0ad0*/  FFMA R4, R3, R29, RZ ;  /* 0x0000001d03047223 */ /* 0x000fe200000000ff */
[----:B------:R-:W-:Y:S03]  /*0ae0*/  BSSY.RECONVERGENT B3, `(.L_x_23) ;  /* 0x0000009000037945 */ /* 0x000fe60003800200 */
[----:B------:R-:W-:-:S04]  /*0af0*/  FFMA R31, -R36, R4, R29 ;  /* 0x00000004241f7223 */ /* 0x000fc8000000011d */
[----:B------:R-:W-:Y:S01]  /*0b00*/  FFMA R4, R3, R31, R4 ;  /* 0x0000001f03047223 */ /* 0x000fe20000000004 */
[----:B0-----:R-:W-:Y:S06]  /*0b10*/  @!P0 BRA `(.L_x_24) ;  /* 0x0000000000148947 */ /* 0x001fec0003800000 */
[----:B------:R-:W-:Y:S02]  /*0b20*/  MOV R4, R29 ;  /* 0x0000001d00047202 */ /* 0x000fe40000000f00 */
[----:B------:R-:W-:Y:S02]  /*0b30*/  MOV R3, R36 ;  /* 0x0000002400037202 */ /* 0x000fe40000000f00 */
[----:B------:R-:W-:-:S07]  /*0b40*/  MOV R30, 0xb60 ;  /* 0x00000b60001e7802 */ /* 0x000fce0000000f00 */
[----:B-----5:R-:W-:Y:S05]  /*0b50*/  CALL.REL.NOINC `($__internal_1_$__cuda_sm3x_div_rn_noftz_f32_slowpath) ;  /* 0x0000001c00287944 */ /* 0x020fea0003c00000 */
[----:B------:R-:W-:-:S07]  /*0b60*/  MOV R4, R3 ;  /* 0x0000000300047202 */ /* 0x000fce0000000f00 */
.L_x_24:
[----:B------:R-:W-:Y:S05]  /*0b70*/  BSYNC.RECONVERGENT B3 ;  /* 0x0000000000037941 */ /* 0x000fea0003800200 */
.L_x_23:
[----:B-----5:R-:W-:Y:S01]  /*0b80*/  FMUL R3, R11, R11 ;  /* 0x0000000b0b037220 */ /* 0x020fe20000400000 */
[-C--:B------:R-:W-:Y:S01]  /*0b90*/  FMUL R5, R5, R4.reuse ;  /* 0x0000000405057220 */ /* 0x080fe20000400000 */
[-C--:B------:R-:W-:Y:S01]  /*0ba0*/  FMUL R35, R35, R4.reuse ;  /* 0x0000000423237220 */ /* 0x080fe20000400000 */
[----:B------:R-:W-:Y:S01]  /*0bb0*/  FMUL R12, R12, R4 ;  /* 0x000000040c0c7220 */ /* 0x000fe20000400000 */
        /* <DEDUP_REMOVED lines=9> */
[----:B------:R-:W-:-:S07]  /*0c50*/  MOV R30, 0xc70 ;  /* 0x00000c70001e7802 */ /* 0x000fce0000000f00 */
[----:B------:R-:W-:Y:S05]  /*0c60*/  CALL.REL.NOINC `($__internal_1_$__cuda_sm3x_div_rn_noftz_f32_slowpath) ;  /* 0x0000001800e47944 */ /* 0x000fea0003c00000 */
[----:B------:R-:W-:-:S07]  /*0c70*/  MOV R30, R3 ;  /* 0x00000003001e7202 */ /* 0x000fce0000000f00 */
.L_x_25:
[----:B------:R-:W0:Y:S01]  /*0c80*/  MUFU.RCP R0, R11 ;  /* 0x0000000b00007308 */ /* 0x000e220000001000 */
[----:B------:R-:W-:-:S07]  /*0c90*/  FMUL R4, R10, UR5 ;  /* 0x000000050a047c20 */ /* 0x000fce0008400000 */
[----:B------:R-:W1:Y:S01]  /*0ca0*/  FCHK P0, R4, R11 ;  /* 0x0000000b04007302 */ /* 0x000e620000000000 */
[----:B0-----:R-:W-:-:S04]  /*0cb0*/  FFMA R3, -R11, R0, 1 ;  /* 0x3f8000000b037423 */ /* 0x001fc80000000100 */
[----:B------:R-:W-:Y:S01]  /*0cc0*/  FFMA R29, R0, R3, R0 ;  /* 0x00000003001d7223 */ /* 0x000fe20000000000 */
[----:B------:R-:W-:-:S03]  /*0cd0*/  FADD R3, R30, R15 ;  /* 0x0000000f1e037221 */ /* 0x000fc60000000000 */
[----:B------:R-:W-:Y:S01]  /*0ce0*/  FFMA R0, R4, R29, RZ ;  /* 0x0000001d04007223 */ /* 0x000fe200000000ff */
[----:B------:R-:W-:-:S03]  /*0cf0*/  FMUL R3, R10, R3 ;  /* 0x000000030a037220 */ /* 0x000fc60000400000 */
[----:B------:R-:W-:Y:S01]  /*0d00*/  FFMA R10, -R11, R0, R4 ;  /* 0x000000000b0a7223 */ /* 0x000fe20000000104 */
[-C--:B------:R-:W-:Y:S01]  /*0d10*/  FFMA R5, R5, -R3.reuse, R24 ;  /* 0x8000000305057223 */ /* 0x080fe20000000018 */
[-C--:B------:R-:W-:Y:S01]  /*0d20*/  FFMA R22, R35, -R3.reuse, R22 ;  /* 0x8000000323167223 */ /* 0x080fe20000000016 */
[----:B------:R-:W-:Y:S01]  /*0d30*/  FFMA R12, R12, -R3, R21 ;  /* 0x800000030c0c7223 */ /* 0x000fe20000000015 */
[----:B------:R-:W-:Y:S01]  /*0d40*/  FFMA R3, R29, R10, R0 ;  /* 0x0000000a1d037223 */ /* 0x000fe20000000000 */
[----:B-1----:R-:W-:Y:S06]  /*0d50*/  @!P0 BRA `(.L_x_26) ;  /* 0x00000000000c8947 */ /* 0x002fec0003800000 */
[----:B------:R-:W-:Y:S02]  /*0d60*/  MOV R3, R11 ;  /* 0x0000000b00037202 */ /* 0x000fe40000000f00 */
[----:B------:R-:W-:-:S07]  /*0d70*/  MOV R30, 0xd90 ;  /* 0x00000d90001e7802 */ /* 0x000fce0000000f00 */
[----:B------:R-:W-:Y:S05]  /*0d80*/  CALL.REL.NOINC `($__internal_1_$__cuda_sm3x_div_rn_noftz_f32_slowpath) ;  /* 0x00000018009c7944 */ /* 0x000fea0003c00000 */
.L_x_26:
[----:B------:R-:W-:Y:S01]  /*0d90*/  FSETP.GTU.AND P0, PT, R6, 1, PT ;  /* 0x3f8000000600780b */ /* 0x000fe20003f0c000 */
[----:B------:R-:W-:Y:S01]  /*0da0*/  BSSY.RECONVERGENT B0, `(.L_x_27) ;  /* 0x000000f000007945 */ /* 0x000fe20003800200 */
[----:B------:R-:W-:Y:S02]  /*0db0*/  HFMA2 R0, -RZ, RZ, 0, 0 ;  /* 0x00000000ff007431 */ /* 0x000fe400000001ff */
[----:B------:R-:W-:-:S09]  /*0dc0*/  FADD R24, -R20, R9 ;  /* 0x0000000914187221 */ /* 0x000fd20000000100 */
[----:B------:R-:W-:Y:S05]  /*0dd0*/  @P0 BRA `(.L_x_28) ;  /* 0x00000000002c0947 */ /* 0x000fea0003800000 */
[CC--:B------:R-:W-:Y:S01]  /*0de0*/  @!P2 FMUL R9, R6.reuse, R6.reuse ;  /* 0x000000060609a220 */ /* 0x0c0fe20000400000 */
[----:B------:R-:W-:Y:S01]  /*0df0*/  @P2 FADD R11, -R6, 2 ;  /* 0x40000000060b2421 */ /* 0x000fe20000000100 */
[----:B------:R-:W-:Y:S02]  /*0e00*/  @P2 FADD R4, R17, R17 ;  /* 0x0000001111042221 */ /* 0x000fe40000000000 */
[C---:B------:R-:W-:Y:S01]  /*0e10*/  @!P2 FMUL R0, R9.reuse, R6 ;  /* 0x000000060900a220 */ /* 0x040fe20000400000 */
[----:B------:R-:W-:Y:S01]  /*0e20*/  @!P2 FMUL R9, R9, 6 ;  /* 0x40c000000909a820 */ /* 0x000fe20000400000 */
[----:B------:R-:W-:-:S03]  /*0e30*/  @P2 FMUL R4, R11, R4 ;  /* 0x000000040b042220 */ /* 0x000fc60000400000 */
[----:B------:R-:W-:Y:S01]  /*0e40*/  @!P2 FFMA R0, R0, 6, -R9 ;  /* 0x40c000000000a823 */ /* 0x000fe20000000809 */
[----:B------:R-:W-:-:S03]  /*0e50*/  @P2 FMUL R4, R11, R4 ;  /* 0x000000040b042220 */ /* 0x000fc60000400000 */
[----:B------:R-:W-:-:S04]  /*0e60*/  @!P2 FADD R0, R0, 1 ;  /* 0x3f8000000000a421 */ /* 0x000fc80000000000 */
[----:B------:R-:W-:Y:S01]  /*0e70*/  @!P2 FMUL R0, R0, R17 ;  /* 0x000000110000a220 */ /* 0x000fe20000400000 */
[----:B------:R-:W-:-:S07]  /*0e80*/  @P2 FMUL R0, R11, R4 ;  /* 0x000000040b002220 */ /* 0x000fce0000400000 */
.L_x_28:
[----:B------:R-:W-:Y:S05]  /*0e90*/  BSYNC.RECONVERGENT B0 ;  /* 0x0000000000007941 */ /* 0x000fea0003800200 */
.L_x_27:
[----:B------:R-:W-:Y:S01]  /*0ea0*/  FMUL R0, R0, R3 ;  /* 0x0000000300007220 */ /* 0x000fe20000400000 */
[----:B------:R-:W-:Y:S01]  /*0eb0*/  FADD R3, -R19, R8 ;  /* 0x0000000813037221 */ /* 0x000fe20000000100 */
[----:B------:R-:W-:Y:S02]  /*0ec0*/  FADD R7, -R18, R7 ;  /* 0x0000000712077221 */ /* 0x000fe40000000100 */
[C---:B------:R-:W-:Y:S01]  /*0ed0*/  FFMA R24, R0.reuse, R24, R5 ;  /* 0x0000001800187223 */ /* 0x040fe20000000005 */
[C---:B------:R-:W-:Y:S01]  /*0ee0*/  FFMA R22, R0.reuse, R3, R22 ;  /* 0x0000000300167223 */ /* 0x040fe20000000016 */
[----:B------:R-:W-:-:S07]  /*0ef0*/  FFMA R21, R0, R7, R12 ;  /* 0x0000000700157223 */ /* 0x000fce000000000c */
.L_x_15:
[----:B-123--:R-:W-:Y:S05]  /*0f00*/  BSYNC.RECONVERGENT B2 ;  /* 0x0000000000027941 */ /* 0x00efea0003800200 */
.L_x_14:
[----:B------:R-:W-:Y:S01]  /*0f10*/  UIADD3 UR6, UP0, UPT, UR6, 0x4, URZ ;  /* 0x0000000406067890 */ /* 0x000fe2000ff1e0ff */
[----:B------:R-:W-:Y:S01]  /*0f20*/  IADD3 R14, PT, PT, R14, 0x1, RZ ;  /* 0x000000010e0e7810 */ /* 0x000fe20007ffe0ff */
[----:B------:R-:W-:Y:S01]  /*0f30*/  UIADD3 UR4, UPT, UPT, UR4, 0x1, URZ ;  /* 0x0000000104047890 */ /* 0x000fe2000fffe0ff */
[----:B------:R-:W-:Y:S01]  /*0f40*/  IADD3 R13, PT, PT, R13, 0x3, RZ ;  /* 0x000000030d0d7810 */ /* 0x000fe20007ffe0ff */
[----:B------:R-:W-:Y:S02]  /*0f50*/  UIADD3.X UR7, UPT, UPT, URZ, UR7, URZ, UP0, !UPT ;  /* 0x00000007ff077290 */ /* 0x000fe400087fe4ff */
[----:B------:R-:W-:Y:S02]  /*0f60*/  UISETP.NE.AND UP0, UPT, UR4, URZ, UPT ;  /* 0x000000ff0400728c */ /* 0x000fe4000bf05270 */
[----:B------:R-:W-:Y:S02]  /*0f70*/  UIADD3 UR10, UP1, UPT, UR10, 0x4, URZ ;  /* 0x000000040a0a7890 */ /* 0x000fe4000ff3e0ff */
[----:B------:R-:W-:-:S02]  /*0f80*/  UIADD3 UR8, UP2, UPT, UR8, 0x4, URZ ;  /* 0x0000000408087890 */ /* 0x000fc4000ff5e0ff */
[----:B------:R-:W-:Y:S02]  /*0f90*/  UIADD3.X UR11, UPT, UPT, URZ, UR11, URZ, UP1, !UPT ;  /* 0x0000000bff0b7290 */ /* 0x000fe40008ffe4ff */
[----:B------:R-:W-:Y:S01]  /*0fa0*/  UIADD3.X UR9, UPT, UPT, URZ, UR9, URZ, UP2, !UPT ;  /* 0x00000009ff097290 */ /* 0x000fe200097fe4ff */
[----:B------:R-:W-:Y:S11]  /*0fb0*/  BRA.U UP0, `(.L_x_29) ;  /* 0xfffffff500847547 */ /* 0x000ff6000b83ffff */
.L_x_9:
[----:B------:R-:W1:Y:S02]  /*0fc0*/  LDCU UR4, c[0x0][0x3c4] ;  /* 0x00007880ff0477ac */ /* 0x000e640008000800 */
[----:B-1----:R-:W-:-:S09]  /*0fd0*/  UISETP.GE.AND UP0, UPT, UR4, 0x1, UPT ;  /* 0x000000010400788c */ /* 0x002fd2000bf06270 */
[----:B------:R-:W-:Y:S05]  /*0fe0*/  BRA.U !UP0, `(.L_x_30) ;  /* 0x0000001508907547 */ /* 0x000fea000b800000 */
[----:B------:R-:W1:Y:S01]  /*0ff0*/  LDC R0, c[0x0][0x3c8] ;  /* 0x0000f200ff007b82 */ /* 0x000e620000000800 */
[----:B------:R-:W-:Y:S02]  /*1000*/  UMOV UR4, 0x41000000 ;  /* 0x4100000000047882 */ /* 0x000fe40000000000 */
[----:B------:R-:W-:Y:S01]  /*1010*/  MOV R7, UR4 ;  /* 0x0000000400077c02 */ /* 0x000fe20008000f00 */
[----:B-1----:R-:W-:-:S04]  /*1020*/  FMUL R3, R0, R0 ;  /* 0x0000000000037220 */ /* 0x002fc80000400000 */
[----:B------:R-:W-:-:S04]  /*1030*/  FMUL R0, R3, R0 ;  /* 0x0000000003007220 */ /* 0x000fc80000400000 */
[----:B------:R-:W-:-:S04]  /*1040*/  FMUL R0, R0, 3.1415927410125732422 ;  /* 0x40490fdb00007820 */ /* 0x000fc80000400000 */
[----:B------:R-:W1:Y:S08]  /*1050*/  MUFU.RCP R5, R0 ;  /* 0x0000000000057308 */ /* 0x000e700000001000 */
[----:B------:R-:W2:Y:S01]  /*1060*/  FCHK P0, R7, R0 ;  /* 0x0000000007007302 */ /* 0x000ea20000000000 */
[----:B-1----:R-:W-:-:S04]  /*1070*/  FFMA R4, -R0, R5, 1 ;  /* 0x3f80000000047423 */ /* 0x002fc80000000105 */
[----:B------:R-:W-:-:S04]  /*1080*/  FFMA R5, R5, R4, R5 ;  /* 0x0000000405057223 */ /* 0x000fc80000000005 */
[----:B------:R-:W-:-:S04]  /*1090*/  FFMA R3, R5, 8, RZ ;  /* 0x4100000005037823 */ /* 0x000fc800000000ff */
[----:B------:R-:W-:-:S04]  /*10a0*/  FFMA R4, -R0, R3, 8 ;  /* 0x4100000000047423 */ /* 0x000fc80000000103 */
[----:B------:R-:W-:Y:S01]  /*10b0*/  FFMA R5, R5, R4, R3 ;  /* 0x0000000405057223 */ /* 0x000fe20000000003 */
[----:B--2---:R-:W-:Y:S06]  /*10c0*/  @!P0 BRA `(.L_x_31) ;  /* 0x0000000000148947 */ /* 0x004fec0003800000 */
[----:B------:R-:W-:Y:S01]  /*10d0*/  HFMA2 R4, -RZ, RZ, 2.5, 0 ;  /* 0x41000000ff047431 */ /* 0x000fe200000001ff */
[----:B------:R-:W-:Y:S02]  /*10e0*/  MOV R3, R0 ;  /* 0x0000000000037202 */ /* 0x000fe40000000f00 */
[----:B------:R-:W-:-:S07]  /*10f0*/  MOV R30, 0x1110 ;  /* 0x00001110001e7802 */ /* 0x000fce0000000f00 */
[----:B0----5:R-:W-:Y:S05]  /*1100*/  CALL.REL.NOINC `($__internal_1_$__cuda_sm3x_div_rn_noftz_f32_slowpath) ;  /* 0x0000001400bc7944 */ /* 0x021fea0003c00000 */
[----:B------:R-:W-:-:S07]  /*1110*/  MOV R5, R3 ;  /* 0x0000000300057202 */ /* 0x000fce0000000f00 */
.L_x_31:
[----:B------:R-:W1:Y:S01]  /*1120*/  MUFU.RCP R3, R0 ;  /* 0x0000000000037308 */ /* 0x000e620000001000 */
[----:B------:R-:W-:Y:S02]  /*1130*/  UMOV UR4, 0x41000000 ;  /* 0x4100000000047882 */ /* 0x000fe40000000000 */
[----:B0-----:R-:W-:-:S05]  /*1140*/  MOV R9, UR4 ;  /* 0x0000000400097c02 */ /* 0x001fca0008000f00 */
[----:B------:R-:W0:Y:S01]  /*1150*/  FCHK P0, -R9, R0 ;  /* 0x0000000009007302 */ /* 0x000e220000000100 */
[----:B-1----:R-:W-:-:S04]  /*1160*/  FFMA R4, -R0, R3, 1 ;  /* 0x3f80000000047423 */ /* 0x002fc80000000103 */
[----:B------:R-:W-:-:S04]  /*1170*/  FFMA R3, R3, R4, R3 ;  /* 0x0000000403037223 */ /* 0x000fc80000000003 */
[----:B------:R-:W-:-:S04]  /*1180*/  FFMA R4, R3, -8, RZ ;  /* 0xc100000003047823 */ /* 0x000fc800000000ff */
[----:B------:R-:W-:-:S04]  /*1190*/  FFMA R7, -R0, R4, -8 ;  /* 0xc100000000077423 */ /* 0x000fc80000000104 */
[----:B------:R-:W-:Y:S01]  /*11a0*/  FFMA R3, R3, R7, R4 ;  /* 0x0000000703037223 */ /* 0x000fe20000000004 */
[----:B0-----:R-:W-:Y:S06]  /*11b0*/  @!P0 BRA `(.L_x_32) ;  /* 0x0000000000108947 */ /* 0x001fec0003800000 */
[----:B------:R-:W-:Y:S01]  /*11c0*/  HFMA2 R4, -RZ, RZ, -2.5, 0 ;  /* 0xc1000000ff047431 */ /* 0x000fe200000001ff */
[----:B------:R-:W-:Y:S02]  /*11d0*/  MOV R3, R0 ;  /* 0x0000000000037202 */ /* 0x000fe40000000f00 */
[----:B------:R-:W-:-:S07]  /*11e0*/  MOV R30, 0x1200 ;  /* 0x00001200001e7802 */ /* 0x000fce0000000f00 */
[----:B-----5:R-:W-:Y:S05]  /*11f0*/  CALL.REL.NOINC `($__internal_1_$__cuda_sm3x_div_rn_noftz_f32_slowpath) ;  /* 0x0000001400807944 */ /* 0x020fea0003c00000 */
.L_x_32:
[----:B------:R-:W0:Y:S01]  /*1200*/  LDCU UR4, c[0x0][0x3c4] ;  /* 0x00007880ff0477ac */ /* 0x000e220008000800 */
[----:B------:R-:W-:Y:S01]  /*1210*/  FMUL R0, R3, 6 ;  /* 0x40c0000003007820 */ /* 0x000fe20000400000 */
[----:B-----5:R-:W-:Y:S01]  /*1220*/  FMUL R23, R23, R23 ;  /* 0x0000001717177220 */ /* 0x020fe20000400000 */
[----:B------:R-:W-:Y:S01]  /*1230*/  MOV R10, RZ ;  /* 0x000000ff000a7202 */ /* 0x000fe20000000f00 */
[----:B0-----:R-:W-:-:S09]  /*1240*/  UISETP.NE.AND UP0, UPT, UR4, 0x1, UPT ;  /* 0x000000010400788c */ /* 0x001fd2000bf05270 */
[----:B------:R-:W-:Y:S05]  /*1250*/  BRA.U !UP0, `(.L_x_33) ;  /* 0x0000000d08547547 */ /* 0x000fea000b800000 */
[----:B------:R-:W0:Y:S01]  /*1260*/  LDCU.64 UR8, c[0x0][0x3a8] ;  /* 0x00007500ff0877ac */ /* 0x000e220008000a00 */
[----:B------:R-:W1:Y:S01]  /*1270*/  LDCU.64 UR10, c[0x0][0x3b0] ;  /* 0x00007600ff0a77ac */ /* 0x000e620008000a00 */
[----:B------:R-:W-:Y:S01]  /*1280*/  ULOP3.LUT UR4, UR4, 0x7ffffffe, URZ, 0xc0, !UPT ;  /* 0x7ffffffe04047892 */ /* 0x000fe2000f8ec0ff */
[----:B------:R-:W2:Y:S05]  /*1290*/  LDCU UR14, c[0x0][0x3c8] ;  /* 0x00007900ff0e77ac */ /* 0x000eaa0008000800 */
[----:B------:R-:W-:Y:S01]  /*12a0*/  MOV R10, UR4 ;  /* 0x00000004000a7c02 */ /* 0x000fe20008000f00 */
[----:B0-----:R-:W-:Y:S02]  /*12b0*/  UIADD3 UR7, UP0, UPT, UR8, 0xc, URZ ;  /* 0x0000000c08077890 */ /* 0x001fe4000ff1e0ff */
[----:B-1----:R-:W-:-:S02]  /*12c0*/  UIADD3 UR5, UP1, UPT, UR10, 0x4, URZ ;  /* 0x000000040a057890 */ /* 0x002fc4000ff3e0ff */
[----:B------:R-:W-:Y:S02]  /*12d0*/  UIADD3.X UR8, UPT, UPT, URZ, UR9, URZ, UP0, !UPT ;  /* 0x00000009ff087290 */ /* 0x000fe400087fe4ff */
[----:B------:R-:W-:Y:S01]  /*12e0*/  MOV R14, UR7 ;  /* 0x00000007000e7c02 */ /* 0x000fe20008000f00 */
[----:B------:R-:W-:Y:S01]  /*12f0*/  UIADD3.X UR6, UPT, UPT, URZ, UR11, URZ, UP1, !UPT ;  /* 0x0000000bff067290 */ /* 0x000fe20008ffe4ff */
[----:B------:R-:W-:Y:S01]  /*1300*/  MOV R12, UR5 ;  /* 0x00000005000c7c02 */ /* 0x000fe20008000f00 */
[----:B------:R-:W-:Y:S01]  /*1310*/  UIADD3 UR9, UPT, UPT, -UR4, URZ, URZ ;  /* 0x000000ff04097290 */ /* 0x000fe2000fffe1ff */
[----:B------:R-:W-:-:S03]  /*1320*/  MOV R15, UR8 ;  /* 0x00000008000f7c02 */ /* 0x000fc60008000f00 */
[----:B--2---:R-:W-:-:S08]  /*1330*/  MOV R13, UR6 ;  /* 0x00000006000d7c02 */ /* 0x004fd00008000f00 */
.L_x_60:
[----:B------:R-:W2:Y:S04]  /*1340*/  LDG.E R3, desc[UR12][R14.64+-0x8] ;  /* 0xfffff80c0e037981 */ /* 0x000ea8000c1e1900 */
[----:B------:R-:W3:Y:S04]  /*1350*/  LDG.E R4, desc[UR12][R14.64+-0xc] ;  /* 0xfffff40c0e047981 */ /* 0x000ee8000c1e1900 */
[----:B------:R-:W4:Y:S01]  /*1360*/  LDG.E R6, desc[UR12][R14.64+-0x4] ;  /* 0xfffffc0c0e067981 */ /* 0x000f22000c1e1900 */
[----:B------:R-:W-:Y:S01]  /*1370*/  UIADD3 UR9, UPT, UPT, UR9, 0x2, URZ ;  /* 0x0000000209097890 */ /* 0x000fe2000fffe0ff */
[----:B------:R-:W-:Y:S03]  /*1380*/  BSSY.RECONVERGENT B0, `(.L_x_34) ;  /* 0x0000014000007945 */ /* 0x000fe60003800200 */
[----:B------:R-:W-:Y:S01]  /*1390*/  UISETP.NE.AND UP0, UPT, UR9, URZ, UPT ;  /* 0x000000ff0900728c */ /* 0x000fe2000bf05270 */
[----:B--2---:R-:W-:Y:S01]  /*13a0*/  FADD R8, R26, -R3 ;  /* 0x800000031a087221 */ /* 0x004fe20000000000 */
[----:B---3--:R-:W-:-:S03]  /*13b0*/  FADD R9, R27, -R4 ;  /* 0x800000041b097221 */ /* 0x008fc60000000000 */
[----:B------:R-:W-:Y:S01]  /*13c0*/  FMUL R4, R8, R8 ;  /* 0x0000000808047220 */ /* 0x000fe20000400000 */
[----:B----4-:R-:W-:-:S03]  /*13d0*/  FADD R6, R25, -R6 ;  /* 0x8000000619067221 */ /* 0x010fc60000000000 */
[----:B------:R-:W-:-:S04]  /*13e0*/  FFMA R3, R9, R9, R4 ;  /* 0x0000000909037223 */ /* 0x000fc80000000004 */
[----:B------:R-:W-:-:S04]  /*13f0*/  FFMA R4, R6, R6, R3 ;  /* 0x0000000606047223 */ /* 0x000fc80000000003 */
[----:B------:R0:W1:Y:S01]  /*1400*/  MUFU.RSQ R7, R4 ;  /* 0x0000000400077308 */ /* 0x0000620000001400 */
[----:B------:R-:W-:-:S04]  /*1410*/  IADD3 R3, PT, PT, R4, -0xd000000, RZ ;  /* 0xf300000004037810 */ /* 0x000fc80007ffe0ff */
[----:B------:R-:W-:-:S13]  /*1420*/  ISETP.GT.U32.AND P0, PT, R3, 0x727fffff, PT ;  /* 0x727fffff0300780c */ /* 0x000fda0003f04070 */
[----:B01----:R-:W-:Y:S05]  /*1430*/  @!P0 BRA `(.L_x_35) ;  /* 0x0000000000108947 */ /* 0x003fea0003800000 */
[----:B------:R-:W-:Y:S02]  /*1440*/  MOV R3, R4 ;  /* 0x0000000400037202 */ /* 0x000fe40000000f00 */
[----:B------:R-:W-:-:S07]  /*1450*/  MOV R4, 0x1470 ;  /* 0x0000147000047802 */ /* 0x000fce0000000f00 */
[----:B------:R-:W-:Y:S05]  /*1460*/  CALL.REL.NOINC `($__internal_0_$__cuda_sm20_sqrt_rn_f32_slowpath) ;  /* 0x0000001000887944 */ /* 0x000fea0003c00000 */
[----:B------:R-:W-:Y:S05]  /*1470*/  BRA `(.L_x_36) ;  /* 0x0000000000107947 */ /* 0x000fea0003800000 */
.L_x_35:
[----:B------:R-:W-:Y:S01]  /*1480*/  FMUL.FTZ R11, R4, R7 ;  /* 0x00000007040b7220 */ /* 0x000fe20000410000 */
[----:B------:R-:W-:-:S03]  /*1490*/  FMUL.FTZ R3, R7, 0.5 ;  /* 0x3f00000007037820 */ /* 0x000fc60000410000 */
[----:B------:R-:W-:-:S04]  /*14a0*/  FFMA R4, -R11, R11, R4 ;  /* 0x0000000b0b047223 */ /* 0x000fc80000000104 */
[----:B------:R-:W-:-:S07]  /*14b0*/  FFMA R11, R4, R3, R11 ;  /* 0x00000003040b7223 */ /* 0x000fce000000000b */
.L_x_36:
[----:B------:R-:W-:Y:S05]  /*14c0*/  BSYNC.RECONVERGENT B0 ;  /* 0x0000000000007941 */ /* 0x000fea0003800200 */
.L_x_34:
[----:B------:R-:W0:Y:S01]  /*14d0*/  LDC R18, c[0x0][0x3c8] ;  /* 0x0000f200ff127b82 */ /* 0x000e220000000800 */
[C---:B------:R-:W-:Y:S01]  /*14e0*/  FSETP.GT.AND P0, PT, R11.reuse, 9.9999997171806853657e-10, PT ;  /* 0x3089705f0b00780b */ /* 0x040fe20003f04000 */
[----:B------:R-:W-:Y:S03]  /*14f0*/  BSSY.RECONVERGENT B2, `(.L_x_37) ;  /* 0x0000046000027945 */ /* 0x000fe60003800200 */
[----:B0-----:R-:W-:-:S13]  /*1500*/  FSETP.GTU.OR P0, PT, R11, R18, !P0 ;  /* 0x000000120b00720b */ /* 0x001fda000470c400 */
[----:B------:R-:W-:Y:S05]  /*1510*/  @P0 BRA `(.L_x_38) ;  /* 0x00000004000c0947 */ /* 0x000fea0003800000 */
[----:B------:R0:W5:Y:S01]  /*1520*/  LDG.E R7, desc[UR12][R12.64+-0x4] ;  /* 0xfffffc0c0c077981 */ /* 0x000162000c1e1900 */
[----:B------:R-:W1:Y:S01]  /*1530*/  MUFU.RCP R3, R18 ;  /* 0x0000001200037308 */ /* 0x000e620000001000 */
[----:B------:R-:W-:Y:S07]  /*1540*/  BSSY.RECONVERGENT B3, `(.L_x_39) ;  /* 0x000000e000037945 */ /* 0x000fee0003800200 */
[----:B------:R-:W2:Y:S01]  /*1550*/  FCHK P0, R11, R18 ;  /* 0x000000120b007302 */ /* 0x000ea20000000000 */
[----:B-1----:R-:W-:-:S04]  /*1560*/  FFMA R4, R3, -R18, 1 ;  /* 0x3f80000003047423 */ /* 0x002fc80000000812 */
[----:B------:R-:W-:-:S04]  /*1570*/  FFMA R4, R3, R4, R3 ;  /* 0x0000000403047223 */ /* 0x000fc80000000003 */
[----:B------:R-:W-:-:S04]  /*1580*/  FFMA R16, R4, R11, RZ ;  /* 0x0000000b04107223 */ /* 0x000fc800000000ff */
[----:B------:R-:W-:-:S04]  /*1590*/  FFMA R3, R16, -R18, R11 ;  /* 0x8000001210037223 */ /* 0x000fc8000000000b */
[----:B------:R-:W-:Y:S01]  /*15a0*/  FFMA R4, R4, R3, R16 ;  /* 0x0000000304047223 */ /* 0x000fe20000000010 */
[----:B0-2---:R-:W-:Y:S06]  /*15b0*/  @!P0 BRA `(.L_x_40) ;  /* 0x0000000000188947 */ /* 0x005fec0003800000 */
[----:B------:R-:W0:Y:S01]  /*15c0*/  LDCU UR4, c[0x0][0x3c8] ;  /* 0x00007900ff0477ac */ /* 0x000e220008000800 */
[----:B------:R-:W-:Y:S02]  /*15d0*/  MOV R4, R11 ;  /* 0x0000000b00047202 */ /* 0x000fe40000000f00 */
[----:B------:R-:W-:Y:S02]  /*15e0*/  MOV R30, 0x1610 ;  /* 0x00001610001e7802 */ /* 0x000fe40000000f00 */
[----:B0-----:R-:W-:-:S07]  /*15f0*/  MOV R3, UR4 ;  /* 0x0000000400037c02 */ /* 0x001fce0008000f00 */
[----:B-----5:R-:W-:Y:S05]  /*1600*/  CALL.REL.NOINC `($__internal_1_$__cuda_sm3x_div_rn_noftz_f32_slowpath) ;  /* 0x00000010007c7944 */ /* 0x020fea0003c00000 */
[----:B------:R-:W-:-:S07]  /*1610*/  MOV R4, R3 ;  /* 0x0000000300047202 */ /* 0x000fce0000000f00 */
.L_x_40:
[----:B------:R-:W-:Y:S05]  /*1620*/  BSYNC.RECONVERGENT B3 ;  /* 0x0000000000037941 */ /* 0x000fea0003800200 */
.L_x_39:
[----:B------:R-:W-:Y:S01]  /*1630*/  FMUL R17, R11, UR14 ;  /* 0x0000000e0b117c20 */ /* 0x000fe20008400000 */
[C---:B------:R-:W-:Y:S01]  /*1640*/  FSETP.GTU.AND P0, PT, R4.reuse, 0.5, PT ;  /* 0x3f0000000400780b */ /* 0x040fe20003f0c000 */
[----:B------:R-:W-:Y:S02]  /*1650*/  BSSY.RECONVERGENT B0, `(.L_x_41) ;  /* 0x000000e000007945 */ /* 0x000fe40003800200 */
[----:B------:R-:W0:Y:S10]  /*1660*/  MUFU.RCP R11, R17 ;  /* 0x00000011000b7308 */ /* 0x000e340000001000 */
[C---:B------:R-:W-:Y:S01]  /*1670*/  @!P0 FMUL R3, R4.reuse, 18 ;  /* 0x4190000004038820 */ /* 0x040fe20000400000 */
[----:B------:R-:W-:-:S04]  /*1680*/  @!P0 FMUL R16, R4, -12 ;  /* 0xc140000004108820 */ /* 0x000fc80000400000 */
[----:B------:R-:W-:Y:S01]  /*1690*/  @!P0 FFMA R16, R3, R4, R16 ;  /* 0x0000000403108223 */ /* 0x000fe20000000010 */
[----:B0-----:R-:W-:-:S03]  /*16a0*/  FFMA R18, -R17, R11, 1 ;  /* 0x3f80000011127423 */ /* 0x001fc6000000010b */
[----:B------:R-:W-:Y:S01]  /*16b0*/  @!P0 FMUL R16, R16, R5 ;  /* 0x0000000510108220 */ /* 0x000fe20000400000 */
[----:B------:R-:W-:Y:S01]  /*16c0*/  FFMA R3, R11, R18, R11 ;  /* 0x000000120b037223 */ /* 0x000fe2000000000b */
[----:B------:R-:W-:Y:S06]  /*16d0*/  @!P0 BRA `(.L_x_42) ;  /* 0x0000000000148947 */ /* 0x000fec0003800000 */
[----:B------:R-:W-:Y:S01]  /*16e0*/  FSETP.GTU.AND P0, PT, R4, 1, PT ;  /* 0x3f8000000400780b */ /* 0x000fe20003f0c000 */
[----:B------:R-:W-:-:S12]  /*16f0*/  HFMA2 R16, -RZ, RZ, 0, 0 ;  /* 0x00000000ff107431 */ /* 0x000fd800000001ff */
[----:B------:R-:W-:-:S04]  /*1700*/  @!P0 FADD R11, -R4, 2 ;  /* 0x40000000040b8421 */ /* 0x000fc80000000100 */
[----:B------:R-:W-:-:S04]  /*1710*/  @!P0 FMUL R4, R0, R11 ;  /* 0x0000000b00048220 */ /* 0x000fc80000400000 */
[----:B------:R-:W-:-:S07]  /*1720*/  @!P0 FMUL R16, R11, R4 ;  /* 0x000000040b108220 */ /* 0x000fce0000400000 */
.L_x_42:
[----:B------:R-:W-:Y:S05]  /*1730*/  BSYNC.RECONVERGENT B0 ;  /* 0x0000000000007941 */ /* 0x000fea0003800200 */
.L_x_41:
        /* <DEDUP_REMOVED lines=11> */
.L_x_44:
[----:B------:R-:W-:Y:S05]  /*17f0*/  BSYNC.RECONVERGENT B3 ;  /* 0x0000000000037941 */ /* 0x000fea0003800200 */
.L_x_43:
[----:B------:R-:W0:Y:S01]  /*1800*/  MUFU.RCP R4, R23 ;  /* 0x0000001700047308 */ /* 0x000e220000001000 */
[----:B-----5:R-:W-:Y:S01]  /*1810*/  FMUL R18, R2, R7 ;  /* 0x0000000702127220 */ /* 0x020fe20000400000 */
[----:B------:R-:W-:Y:S01]  /*1820*/  BSSY.RECONVERGENT B3, `(.L_x_45) ;  /* 0x000000f000037945 */ /* 0x000fe20003800200 */
[-C--:B------:R-:W-:Y:S01]  /*1830*/  FMUL R9, R9, R11.reuse ;  /* 0x0000000b09097220 */ /* 0x080fe20000400000 */
[-C--:B------:R-:W-:Y:S01]  /*1840*/  FMUL R7, R8, R11.reuse ;  /* 0x0000000b08077220 */ /* 0x080fe20000400000 */
[----:B------:R-:W-:-:S03]  /*1850*/  FMUL R6, R6, R11 ;  /* 0x0000000b06067220 */ /* 0x000fc60000400000 */
        /* <DEDUP_REMOVED lines=11> */
.L_x_46:
[----:B------:R-:W-:Y:S05]  /*1910*/  BSYNC.RECONVERGENT B3 ;  /* 0x0000000000037941 */ /* 0x000fea0003800200 */
.L_x_45:
[-C--:B------:R-:W-:Y:S01]  /*1920*/  FFMA R24, R9, -R3.reuse, R24 ;  /* 0x8000000309187223 */ /* 0x080fe20000000018 */
[-C--:B------:R-:W-:Y:S01]  /*1930*/  FFMA R22, R7, -R3.reuse, R22 ;  /* 0x8000000307167223 */ /* 0x080fe20000000016 */
[----:B------:R-:W-:-:S07]  /*1940*/  FFMA R21, R6, -R3, R21 ;  /* 0x8000000306157223 */ /* 0x000fce0000000015 */
.L_x_38:
[----:B------:R-:W-:Y:S05]  /*1950*/  BSYNC.RECONVERGENT B2 ;  /* 0x0000000000027941 */ /* 0x000fea0003800200 */
.L_x_37:
[----:B------:R-:W2:Y:S04]  /*1960*/  LDG.E R3, desc[UR12][R14.64+0x4] ;  /* 0x0000040c0e037981 */ /* 0x000ea8000c1e1900 */
[----:B------:R-:W3:Y:S04]  /*1970*/  LDG.E R4, desc[UR12][R14.64] ;  /* 0x0000000c0e047981 */ /* 0x000ee8000c1e1900 */
[----:B------:R-:W4:Y:S01]  /*1980*/  LDG.E R6, desc[UR12][R14.64+0x8] ;  /* 0x0000080c0e067981 */ /* 0x000f22000c1e1900 */
[----:B------:R-:W-:Y:S01]  /*1990*/  BSSY.RECONVERGENT B0, `(.L_x_47) ;  /* 0x0000013000007945 */ /* 0x000fe20003800200 */
        /* <DEDUP_REMOVED lines=14> */
.L_x_48:
[----:B------:R-:W-:Y:S01]  /*1a80*/  FMUL.FTZ R11, R4, R7 ;  /* 0x00000007040b7220 */ /* 0x000fe20000410000 */
[----:B------:R-:W-:-:S03]  /*1a90*/  FMUL.FTZ R3, R7, 0.5 ;  /* 0x3f00000007037820 */ /* 0x000fc60000410000 */
[----:B------:R-:W-:-:S04]  /*1aa0*/  FFMA R4, -R11, R11, R4 ;  /* 0x0000000b0b047223 */ /* 0x000fc80000000104 */
[----:B------:R-:W-:-:S07]  /*1ab0*/  FFMA R11, R4, R3, R11 ;  /* 0x00000003040b7223 */ /* 0x000fce000000000b */
.L_x_49:
[----:B------:R-:W-:Y:S05]  /*1ac0*/  BSYNC.RECONVERGENT B0 ;  /* 0x0000000000007941 */ /* 0x000fea0003800200 */
.L_x_47:
        /* <DEDUP_REMOVED lines=21> */
.L_x_53:
[----:B------:R-:W-:Y:S05]  /*1c20*/  BSYNC.RECONVERGENT B3 ;  /* 0x0000000000037941 */ /* 0x000fea0003800200 */
.L_x_52:
        /* <DEDUP_REMOVED lines=16> */
.L_x_55:
[----:B------:R-:W-:Y:S05]  /*1d30*/  BSYNC.RECONVERGENT B0 ;  /* 0x0000000000007941 */ /* 0x000fea0003800200 */
.L_x_54:
        /* <DEDUP_REMOVED lines=11> */
.L_x_57:
[----:B------:R-:W-:Y:S05]  /*1df0*/  BSYNC.RECONVERGENT B3 ;  /* 0x0000000000037941 */ /* 0x000fea0003800200 */
.L_x_56:
        /* <DEDUP_REMOVED lines=17> */
.L_x_59:
[----:B------:R-:W-:Y:S05]  /*1f10*/  BSYNC.RECONVERGENT B3 ;  /* 0x0000000000037941 */ /* 0x000fea0003800200 */
.L_x_58:
[-C--:B------:R-:W-:Y:S01]  /*1f20*/  FFMA R24, R9, -R3.reuse, R24 ;  /* 0x8000000309187223 */ /* 0x080fe20000000018 */
[-C--:B------:R-:W-:Y:S01]  /*1f30*/  FFMA R22, R7, -R3.reuse, R22 ;  /* 0x8000000307167223 */ /* 0x080fe20000000016 */
[----:B------:R-:W-:-:S07]  /*1f40*/  FFMA R21, R6, -R3, R21 ;  /* 0x8000000306157223 */ /* 0x000fce0000000015 */
.L_x_51:
[----:B------:R-:W-:Y:S05]  /*1f50*/  BSYNC.RECONVERGENT B2 ;  /* 0x0000000000027941 */ /* 0x000fea0003800200 */
.L_x_50:
[----:B------:R-:W-:Y:S02]  /*1f60*/  IADD3 R14, P0, PT, R14, 0x18, RZ ;  /* 0x000000180e0e7810 */ /* 0x000fe40007f1e0ff */
[----:B------:R-:W-:Y:S02]  /*1f70*/  IADD3 R12, P1, PT, R12, 0x8, RZ ;  /* 0x000000080c0c7810 */ /* 0x000fe40007f3e0ff */
[----:B------:R-:W-:Y:S02]  /*1f80*/  IADD3.X R15, PT, PT, RZ, R15, RZ, P0, !PT ;  /* 0x0000000fff0f7210 */ /* 0x000fe400007fe4ff */
[----:B------:R-:W-:Y:S01]  /*1f90*/  IADD3.X R13, PT, PT, RZ, R13, RZ, P1, !PT ;  /* 0x0000000dff0d7210 */ /* 0x000fe20000ffe4ff */
[----:B------:R-:W-:Y:S08]  /*1fa0*/  BRA.U UP0, `(.L_x_60) ;  /* 0xfffffff100e47547 */ /* 0x000ff0000b83ffff */
.L_x_33:
[----:B------:R-:W0:Y:S02]  /*1fb0*/  LDCU UR4, c[0x0][0x3c4] ;  /* 0x00007880ff0477ac */ /* 0x000e240008000800 */
[----:B0-----:R-:W-:-:S04]  /*1fc0*/  ULOP3.LUT UR4, UR4, 0x1, URZ, 0xc0, !UPT ;  /* 0x0000000104047892 */ /* 0x001fc8000f8ec0ff */
[----:B------:R-:W-:-:S09]  /*1fd0*/  UISETP.NE.U32.AND UP0, UPT, UR4, 0x1, UPT ;  /* 0x000000010400788c */ /* 0x000fd2000bf05070 */
[----:B------:R-:W-:Y:S05]  /*1fe0*/  BRA.U UP0, `(.L_x_30) ;  /* 0x0000000500907547 */ /* 0x000fea000b800000 */
[----:B------:R-:W0:Y:S01]  /*1ff0*/  LDC.64 R6, c[0x0][0x3a8] ;  /* 0x0000ea00ff067b82 */ /* 0x000e220000000a00 */
[----:B------:R-:W-:-:S05]  /*2000*/  LEA R3, R10, R10, 0x1 ;  /* 0x0000000a0a037211 */ /* 0x000fca00078e08ff */
[----:B0-----:R-:W-:-:S05]  /*2010*/  IMAD.WIDE.U32 R6, R3, 0x4, R6 ;  /* 0x0000000403067825 */ /* 0x001fca00078e0006 */
        /* <DEDUP_REMOVED lines=17> */
[----:B------:R-:W-:Y:S01]  /*2130*/  MOV R6, R11 ;  /* 0x0000000b00067202 */ /* 0x000fe20000000f00 */
[----:B------:R-:W-:Y:S06]  /*2140*/  BRA `(.L_x_63) ;  /* 0x0000000000107947 */ /* 0x000fec0003800000 */
.L_x_62:
[----:B------:R-:W-:Y:S01]  /*2150*/  FMUL.FTZ R6, R9, R4 ;  /* 0x0000000409067220 */ /* 0x000fe20000410000 */
[----:B------:R-:W-:-:S03]  /*2160*/  FMUL.FTZ R4, R4, 0.5 ;  /* 0x3f00000004047820 */ /* 0x000fc60000410000 */
[----:B------:R-:W-:-:S04]  /*2170*/  FFMA R3, -R6, R6, R9 ;  /* 0x0000000606037223 */ /* 0x000fc80000000109 */
[----:B------:R-:W-:-:S07]  /*2180*/  FFMA R6, R3, R4, R6 ;  /* 0x0000000403067223 */ /* 0x000fce0000000006 */
.L_x_63:
[----:B------:R-:W-:Y:S05]  /*2190*/  BSYNC.RECONVERGENT B0 ;  /* 0x0000000000007941 */ /* 0x000fea0003800200 */
.L_x_61:
[----:B------:R-:W0:Y:S01]  /*21a0*/  LDC R13, c[0x0][0x3c8] ;  /* 0x0000f200ff0d7b82 */ /* 0x000e220000000800 */
[C---:B------:R-:W-:Y:S01]  /*21b0*/  FSETP.GT.AND P0, PT, R6.reuse, 9.9999997171806853657e-10, PT ;  /* 0x3089705f0600780b */ /* 0x040fe20003f04000 */
[----:B------:R-:W-:Y:S03]  /*21c0*/  BSSY.RECONVERGENT B2, `(.L_x_30) ;  /* 0x0000046000027945 */ /* 0x000fe60003800200 */
[----:B0-----:R-:W-:-:S13]  /*21d0*/  FSETP.GTU.OR P0, PT, R6, R13, !P0 ;  /* 0x0000000d0600720b */ /* 0x001fda000470c400 */
[----:B------:R-:W-:Y:S05]  /*21e0*/  @P0 BRA `(.L_x_64) ;  /* 0x00000004000c0947 */ /* 0x000fea0003800000 */
[----:B------:R-:W0:Y:S02]  /*21f0*/  LDC.64 R8, c[0x0][0x3b0] ;  /* 0x0000ec00ff087b82 */ /* 0x000e240000000a00 */
[----:B0-----:R-:W-:-:S05]  /*2200*/  IMAD.WIDE.U32 R10, R10, 0x4, R8 ;  /* 0x000000040a0a7825 */ /* 0x001fca00078e0008 */
        /* <DEDUP_REMOVED lines=15> */
.L_x_66:
[----:B------:R-:W-:Y:S05]  /*2300*/  BSYNC.RECONVERGENT B3 ;  /* 0x0000000000037941 */ /* 0x000fea0003800200 */
.L_x_65:
[----:B------:R-:W-:Y:S01]  /*2310*/  FSETP.GTU.AND P0, PT, R3, 0.5, PT ;  /* 0x3f0000000300780b */ /* 0x000fe20003f0c000 */
[----:B------:R-:W-:-:S12]  /*2320*/  BSSY.RECONVERGENT B0, `(.L_x_67) ;  /* 0x000000b000007945 */ /* 0x000fd80003800200 */
[C---:B------:R-:W-:Y:S01]  /*2330*/  @!P0 FMUL R4, R3.reuse, 18 ;  /* 0x4190000003048820 */ /* 0x040fe20000400000 */
[----:B------:R-:W-:-:S04]  /*2340*/  @!P0 FMUL R9, R3, -12 ;  /* 0xc140000003098820 */ /* 0x000fc80000400000 */
[----:B------:R-:W-:-:S04]  /*2350*/  @!P0 FFMA R4, R4, R3, R9 ;  /* 0x0000000304048223 */ /* 0x000fc80000000009 */
[----:B------:R-:W-:Y:S01]  /*2360*/  @!P0 FMUL R4, R4, R5 ;  /* 0x0000000504048220 */ /* 0x000fe20000400000 */
[----:B------:R-:W-:Y:S06]  /*2370*/  @!P0 BRA `(.L_x_68) ;  /* 0x0000000000148947 */ /* 0x000fec0003800000 */
[----:B------:R-:W-:Y:S01]  /*2380*/  FSETP.GTU.AND P0, PT, R3, 1, PT ;  /* 0x3f8000000300780b */ /* 0x000fe20003f0c000 */
[----:B------:R-:W-:-:S12]  /*2390*/  HFMA2 R4, -RZ, RZ, 0, 0 ;  /* 0x00000000ff047431 */ /* 0x000fd800000001ff */
[----:B------:R-:W-:-:S04]  /*23a0*/  @!P0 FADD R3, -R3, 2 ;  /* 0x4000000003038421 */ /* 0x000fc80000000100 */
[----:B------:R-:W-:-:S04]  /*23b0*/  @!P0 FMUL R0, R0, R3 ;  /* 0x0000000300008220 */ /* 0x000fc80000400000 */
[----:B------:R-:W-:-:S07]  /*23c0*/  @!P0 FMUL R4, R3, R0 ;  /* 0x0000000003048220 */ /* 0x000fce0000400000 */
.L_x_68:
[----:B------:R-:W-:Y:S05]  /*23d0*/  BSYNC.RECONVERGENT B0 ;  /* 0x0000000000007941 */ /* 0x000fea0003800200 */
.L_x_67:
[----:B------:R-:W0:Y:S01]  /*23e0*/  LDCU UR4, c[0x0][0x3c8] ;  /* 0x00007900ff0477ac */ /* 0x000e220008000800 */
[----:B------:R-:W-:Y:S01]  /*23f0*/  BSSY.RECONVERGENT B3, `(.L_x_69) ;  /* 0x000000d000037945 */ /* 0x000fe20003800200 */
[----:B0-----:R-:W-:-:S04]  /*2400*/  FMUL R5, R6, UR4 ;  /* 0x0000000406057c20 */ /* 0x001fc80008400000 */
        /* <DEDUP_REMOVED lines=10> */
[----:B-----5:R-:W-:Y:S05]  /*24b0*/  CALL.REL.NOINC `($__internal_1_$__cuda_sm3x_div_rn_noftz_f32_slowpath) ;  /* 0x0000000000d07944 */ /* 0x020fea0003c00000 */
.L_x_70:
[----:B------:R-:W-:Y:S05]  /*24c0*/  BSYNC.RECONVERGENT B3 ;  /* 0x0000000000037941 */ /* 0x000fea0003800200 */
.L_x_69:
[----:B------:R-:W0:Y:S01]  /*24d0*/  MUFU.RCP R0, R23 ;  /* 0x0000001700007308 */ /* 0x000e220000001000 */
[----:B-----5:R-:W-:Y:S01]  /*24e0*/  FMUL R6, R2, R7 ;  /* 0x0000000702067220 */ /* 0x020fe20000400000 */
[----:B------:R-:W-:Y:S01]  /*24f0*/  BSSY.RECONVERGENT B3, `(.L_x_71) ;  /* 0x000000f000037945 */ /* 0x000fe20003800200 */
[----:B------:R-:W-:-:S05]  /*2500*/  FMUL R27, R27, R3 ;  /* 0x000000031b1b7220 */ /* 0x000fca0000400000 */
[----:B------:R-:W1:Y:S01]  /*2510*/  FCHK P0, R6, R23 ;  /* 0x0000001706007302 */ /* 0x000e620000000000 */
[----:B0-----:R-:W-:-:S04]  /*2520*/  FFMA R5, -R23, R0, 1 ;  /* 0x3f80000017057423 */ /* 0x001fc80000000100 */
[----:B------:R-:W-:Y:S01]  /*2530*/  FFMA R2, R0, R5, R0 ;  /* 0x0000000500027223 */ /* 0x000fe20000000000 */
[-C--:B------:R-:W-:Y:S01]  /*2540*/  FMUL R5, R26, R3.reuse ;  /* 0x000000031a057220 */ /* 0x080fe20000400000 */
[----:B------:R-:W-:Y:S02]  /*2550*/  FMUL R0, R25, R3 ;  /* 0x0000000319007220 */ /* 0x000fe40000400000 */
        /* <DEDUP_REMOVED lines=8> */
.L_x_72:
[----:B------:R-:W-:Y:S05]  /*25e0*/  BSYNC.RECONVERGENT B3 ;  /* 0x0000000000037941 */ /* 0x000fea0003800200 */
.L_x_71:
[-C--:B------:R-:W-:Y:S01]  /*25f0*/  FFMA R24, R27, -R3.reuse, R24 ;  /* 0x800000031b187223 */ /* 0x080fe20000000018 */
[-C--:B------:R-:W-:Y:S01]  /*2600*/  FFMA R22, R5, -R3.reuse, R22 ;  /* 0x8000000305167223 */ /* 0x080fe20000000016 */
[----:B------:R-:W-:-:S07]  /*2610*/  FFMA R21, R0, -R3, R21 ;  /* 0x8000000300157223 */ /* 0x000fce0000000015 */
.L_x_64:
[----:B------:R-:W-:Y:S05]  /*2620*/  BSYNC.RECONVERGENT B2 ;  /* 0x0000000000027941 */ /* 0x000fea0003800200 */
.L_x_30:
[----:B-----5:R-:W1:Y:S02]  /*2630*/  LDC.64 R2, c[0x0][0x3b8] ;  /* 0x0000ee00ff027b82 */ /* 0x020e640000000a00 */
[----:B-1----:R-:W-:-:S05]  /*2640*/  IMAD.WIDE R28, R28, 0x4, R2 ;  /* 0x000000041c1c7825 */ /* 0x002fca00078e0202 */
[----:B------:R-:W-:Y:S04]  /*2650*/  STG.E desc[UR12][R28.64], R24 ;  /* 0x000000181c007986 */ /* 0x000fe8000c10190c */
[----:B------:R-:W-:Y:S04]  /*2660*/  STG.E desc[UR12][R28.64+0x4], R22 ;  /* 0x000004161c007986 */ /* 0x000fe8000c10190c */
[----:B------:R-:W-:Y:S01]  /*2670*/  STG.E desc[UR12][R28.64+0x8], R21 ;  /* 0x000008151c007986 */ /* 0x000fe2000c10190c */
[----:B------:R-:W-:Y:S05]  /*2680*/  EXIT ;  /* 0x000000000000794d */ /* 0x000fea0003800000 */
        .weak           $__internal_0_$__cuda_sm20_sqrt_rn_f32_slowpath
        .type           $__internal_0_$__cuda_sm20_sqrt_rn_f32_slowpath,@function
        .size           $__internal_0_$__cuda_sm20_sqrt_rn_f32_slowpath,($__internal_1_$__cuda_sm3x_div_rn_noftz_f32_slowpath - $__internal_0_$__cuda_sm20_sqrt_rn_f32_slowpath)
$__internal_0_$__cuda_sm20_sqrt_rn_f32_slowpath:
[----:B------:R-:W-:-:S13]  /*2690*/  LOP3.LUT P0, RZ, R3, 0x7fffffff, RZ, 0xc0, !PT ;  /* 0x7fffffff03ff7812 */ /* 0x000fda000780c0ff */
[----:B------:R-:W-:Y:S01]  /*26a0*/  @!P0 MOV R31, R3 ;  /* 0x00000003001f8202 */ /* 0x000fe20000000f00 */
[----:B------:R-:W-:Y:S06]  /*26b0*/  @!P0 BRA `(.L_x_73) ;  /* 0x0000000000408947 */ /* 0x000fec0003800000 */
[----:B------:R-:W-:-:S13]  /*26c0*/  FSETP.GEU.FTZ.AND P0, PT, R3, RZ, PT ;  /* 0x000000ff0300720b */ /* 0x000fda0003f1e000 */
[----:B------:R-:W-:Y:S01]  /*26d0*/  @!P0 MOV R31, 0x7fffffff ;  /* 0x7fffffff001f8802 */ /* 0x000fe20000000f00 */
[----:B------:R-:W-:Y:S06]  /*26e0*/  @!P0 BRA `(.L_x_73) ;  /* 0x0000000000348947 */ /* 0x000fec0003800000 */
[----:B------:R-:W-:-:S13]  /*26f0*/  FSETP.GTU.FTZ.AND P0, PT, |R3|, +INF , PT ;  /* 0x7f8000000300780b */ /* 0x000fda0003f1c200 */
[----:B------:R-:W-:Y:S01]  /*2700*/  @P0 FADD.FTZ R31, R3, 1 ;  /* 0x3f800000031f0421 */ /* 0x000fe20000010000 */
[----:B------:R-:W-:Y:S06]  /*2710*/  @P0 BRA `(.L_x_73) ;  /* 0x0000000000280947 */ /* 0x000fec0003800000 */
[----:B------:R-:W-:-:S13]  /*2720*/  FSETP.NEU.FTZ.AND P0, PT, |R3|, +INF , PT ;  /* 0x7f8000000300780b */ /* 0x000fda0003f1d200 */
[----:B------:R-:W-:Y:S01]  /*2730*/  @P0 FFMA R29, R3, 1.84467440737095516160e+19, RZ ;  /* 0x5f800000031d0823 */ /* 0x000fe200000000ff */
[----:B------:R-:W-:-:S03]  /*2740*/  @!P0 MOV R31, R3 ;  /* 0x00000003001f8202 */ /* 0x000fc60000000f00 */
[----:B------:R-:W0:Y:S02]  /*2750*/  @P0 MUFU.RSQ R32, R29 ;  /* 0x0000001d00200308 */ /* 0x000e240000001400 */
[----:B0-----:R-:W-:Y:S01]  /*2760*/  @P0 FMUL.FTZ R30, R29, R32 ;  /* 0x000000201d1e0220 */ /* 0x001fe20000410000 */
[----:B------:R-:W-:-:S03]  /*2770*/  @P0 FMUL.FTZ R7, R32, 0.5 ;  /* 0x3f00000020070820 */ /* 0x000fc60000410000 */
[----:B------:R-:W-:-:S04]  /*2780*/  @P0 FADD.FTZ R11, -R30, -RZ ;  /* 0x800000ff1e0b0221 */ /* 0x000fc80000010100 */
[----:B------:R-:W-:-:S04]  /*2790*/  @P0 FFMA R11, R30, R11, R29 ;  /* 0x0000000b1e0b0223 */ /* 0x000fc8000000001d */
[----:B------:R-:W-:-:S04]  /*27a0*/  @P0 FFMA R7, R11, R7, R30 ;  /* 0x000000070b070223 */ /* 0x000fc8000000001e */
[----:B------:R-:W-:-:S07]  /*27b0*/  @P0 FMUL.FTZ R31, R7, 2.3283064365386962891e-10 ;  /* 0x2f800000071f0820 */ /* 0x000fce0000410000 */
.L_x_73:
[----:B------:R-:W-:Y:S01]  /*27c0*/  MOV R11, R31 ;  /* 0x0000001f000b7202 */ /* 0x000fe20000000f00 */
[----:B------:R-:W-:Y:S01]  /*27d0*/  HFMA2 R31, -RZ, RZ, 0, 0 ;  /* 0x00000000ff1f7431 */ /* 0x000fe200000001ff */
[----:B------:R-:W-:-:S04]  /*27e0*/  MOV R30, R4 ;  /* 0x00000004001e7202 */ /* 0x000fc80000000f00 */
[----:B------:R-:W-:Y:S05]  /*27f0*/  RET.REL.NODEC R30 `(_Z21compute_forces_kernelPKfS0_S0_S0_S0_S0_S0_Pfiiff) ;  /* 0xffffffd81e007950 */ /* 0x000fea0003c3ffff */
        .weak           $__internal_1_$__cuda_sm3x_div_rn_noftz_f32_slowpath
        .type           $__internal_1_$__cuda_sm3x_div_rn_noftz_f32_slowpath,@function
        .size           $__internal_1_$__cuda_sm3x_div_rn_noftz_f32_slowpath,(.L_x_176 - $__internal_1_$__cuda_sm3x_div_rn_noftz_f32_slowpath)
$__internal_1_$__cuda_sm3x_div_rn_noftz_f32_slowpath:
[----:B------:R-:W-:Y:S01]  /*2800*/  SHF.R.U32.HI R29, RZ, 0x17, R3 ;  /* 0x00000017ff1d7819 */ /* 0x000fe20000011603 */
[----:B------:R-:W-:Y:S01]  /*2810*/  BSSY.RECONVERGENT B0, `(.L_x_74) ;  /* 0x0000063000007945 */ /* 0x000fe20003800200 */
[----:B------:R-:W-:Y:S02]  /*2820*/  SHF.R.U32.HI R32, RZ, 0x17, R4 ;  /* 0x00000017ff207819 */ /* 0x000fe40000011604 */
[----:B------:R-:W-:Y:S02]  /*2830*/  LOP3.LUT R29, R29, 0xff, RZ, 0xc0, !PT ;  /* 0x000000ff1d1d7812 */ /* 0x000fe400078ec0ff */
[----:B------:R-:W-:Y:S02]  /*2840*/  LOP3.LUT R32, R32, 0xff, RZ, 0xc0, !PT ;  /* 0x000000ff20207812 */ /* 0x000fe400078ec0ff */
[----:B------:R-:W-:Y:S02]  /*2850*/  IADD3 R31, PT, PT, R29, -0x1, RZ ;  /* 0xffffffff1d1f7810 */ /* 0x000fe40007ffe0ff */
[----:B------:R-:W-:-:S02]  /*2860*/  IADD3 R33, PT, PT, R32, -0x1, RZ ;  /* 0xffffffff20217810 */ /* 0x000fc40007ffe0ff */
[----:B------:R-:W-:-:S04]  /*2870*/  ISETP.GT.U32.AND P0, PT, R31, 0xfd, PT ;  /* 0x000000fd1f00780c */ /* 0x000fc80003f04070 */
[----:B------:R-:W-:-:S13]  /*2880*/  ISETP.GT.U32.OR P0, PT, R33, 0xfd, P0 ;  /* 0x000000fd2100780c */ /* 0x000fda0000704470 */
[----:B------:R-:W-:Y:S01]  /*2890*/  @!P0 MOV R34, RZ ;  /* 0x000000ff00228202 */ /* 0x000fe20000000f00 */
[----:B------:R-:W-:Y:S06]  /*28a0*/  @!P0 BRA `(.L_x_75) ;  /* 0x00000000005c8947 */ /* 0x000fec0003800000 */
[----:B------:R-:W-:Y:S02]  /*28b0*/  FSETP.GTU.FTZ.AND P0, PT, |R4|, +INF , PT ;  /* 0x7f8000000400780b */ /* 0x000fe40003f1c200 */
[----:B------:R-:W-:-:S04]  /*28c0*/  FSETP.GTU.FTZ.AND P1, PT, |R3|, +INF , PT ;  /* 0x7f8000000300780b */ /* 0x000fc80003f3c200 */
[----:B------:R-:W-:-:S13]  /*28d0*/  PLOP3.LUT P0, PT, P0, P1, PT, 0xf8, 0x8f ;  /* 0x00000000008f781c */ /* 0x000fda0000703f70 */
[----:B------:R-:W-:Y:S05]  /*28e0*/  @P0 BRA `(.L_x_76) ;  /* 0x0000000400500947 */ /* 0x000fea0003800000 */
[----:B------:R-:W-:-:S13]  /*28f0*/  LOP3.LUT P0, RZ, R3, 0x7fffffff, R4, 0xc8, !PT ;  /* 0x7fffffff03ff7812 */ /* 0x000fda000780c804 */
[----:B------:R-:W-:Y:S05]  /*2900*/  @!P0 BRA `(.L_x_77) ;  /* 0x0000000400408947 */ /* 0x000fea0003800000 */
[C---:B------:R-:W-:Y:S02]  /*2910*/  FSETP.NEU.FTZ.AND P3, PT, |R4|.reuse, +INF , PT ;  /* 0x7f8000000400780b */ /* 0x040fe40003f7d200 */
[----:B------:R-:W-:Y:S02]  /*2920*/  FSETP.NEU.FTZ.AND P1, PT, |R3|, +INF , PT ;  /* 0x7f8000000300780b */ /* 0x000fe40003f3d200 */
[----:B------:R-:W-:-:S11]  /*2930*/  FSETP.NEU.FTZ.AND P0, PT, |R4|, +INF , PT ;  /* 0x7f8000000400780b */ /* 0x000fd60003f1d200 */
[----:B------:R-:W-:Y:S05]  /*2940*/  @!P1 BRA !P3, `(.L_x_77) ;  /* 0x0000000400309947 */ /* 0x000fea0005800000 */
[----:B------:R-:W-:-:S04]  /*2950*/  LOP3.LUT P3, RZ, R4, 0x7fffffff, RZ, 0xc0, !PT ;  /* 0x7fffffff04ff7812 */ /* 0x000fc8000786c0ff */
[----:B------:R-:W-:-:S13]  /*2960*/  PLOP3.LUT P1, PT, P1, P3, PT, 0x2f, 0xf2 ;  /* 0x0000000000f2781c */ /* 0x000fda0000f26577 */
[----:B------:R-:W-:Y:S05]  /*2970*/  @P1 BRA `(.L_x_78) ;  /* 0x00000004001c1947 */ /* 0x000fea0003800000 */
[----:B------:R-:W-:-:S04]  /*2980*/  LOP3.LUT P1, RZ, R3, 0x7fffffff, RZ, 0xc0, !PT ;  /* 0x7fffffff03ff7812 */ /* 0x000fc8000782c0ff */
[----:B------:R-:W-:-:S13]  /*2990*/  PLOP3.LUT P0, PT, P0, P1, PT, 0x2f, 0xf2 ;  /* 0x0000000000f2781c */ /* 0x000fda0000702577 */
[----:B------:R-:W-:Y:S05]  /*29a0*/  @P0 BRA `(.L_x_79) ;  /* 0x0000000400040947 */ /* 0x000fea0003800000 */
[----:B------:R-:W-:Y:S02]  /*29b0*/  ISETP.GE.AND P0, PT, R33, RZ, PT ;  /* 0x000000ff2100720c */ /* 0x000fe40003f06270 */
[----:B------:R-:W-:-:S11]  /*29c0*/  ISETP.GE.AND P1, PT, R31, RZ, PT ;  /* 0x000000ff1f00720c */ /* 0x000fd60003f26270 */
[----:B------:R-:W-:Y:S01]  /*29d0*/  @P0 MOV R34, RZ ;  /* 0x000000ff00220202 */ /* 0x000fe20000000f00 */
[----:B------:R-:W-:Y:S01]  /*29e0*/  @!P0 FFMA R4, R4, 1.84467440737095516160e+19, RZ ;  /* 0x5f80000004048823 */ /* 0x000fe200000000ff */
[----:B------:R-:W-:Y:S01]  /*29f0*/  @!P0 MOV R34, 0xffffffc0 ;  /* 0xffffffc000228802 */ /* 0x000fe20000000f00 */
[----:B------:R-:W-:-:S03]  /*2a00*/  @!P1 FFMA R3, R3, 1.84467440737095516160e+19, RZ ;  /* 0x5f80000003039823 */ /* 0x000fc600000000ff */
[----:B------:R-:W-:-:S07]  /*2a10*/  @!P1 IADD3 R34, PT, PT, R34, 0x40, RZ ;  /* 0x0000004022229810 */ /* 0x000fce0007ffe0ff */
.L_x_75:
[----:B------:R-:W-:Y:S01]  /*2a20*/  LEA R37, R29, 0xc0800000, 0x17 ;  /* 0xc08000001d257811 */ /* 0x000fe200078eb8ff */
[----:B------:R-:W-:Y:S01]  /*2a30*/  BSSY.RECONVERGENT B1, `(.L_x_80) ;  /* 0x0000036000017945 */ /* 0x000fe20003800200 */
[----:B------:R-:W-:Y:S02]  /*2a40*/  IADD3 R32, PT, PT, R32, -0x7f, RZ ;  /* 0xffffff8120207810 */ /* 0x000fe40007ffe0ff */
[----:B------:R-:W-:-:S03]  /*2a50*/  IADD3 R37, PT, PT, -R37, R3, RZ ;  /* 0x0000000325257210 */ /* 0x000fc60007ffe1ff */
[----:B------:R-:W-:Y:S01]  /*2a60*/  IMAD R4, R32, -0x800000, R4 ;  /* 0xff80000020047824 */ /* 0x000fe200078e0204 */
[----:B------:R-:W0:Y:S01]  /*2a70*/  MUFU.RCP R3, R37 ;  /* 0x0000002500037308 */ /* 0x000e220000001000 */
[----:B------:R-:W-:-:S04]  /*2a80*/  FADD.FTZ R31, -R37, -RZ ;  /* 0x800000ff251f7221 */ /* 0x000fc80000010100 */
[----:B0-----:R-:W-:-:S04]  /*2a90*/  FFMA R33, R3, R31, 1 ;  /* 0x3f80000003217423 */ /* 0x001fc8000000001f */
[----:B------:R-:W-:Y:S01]  /*2aa0*/  FFMA R3, R3, R33, R3 ;  /* 0x0000002103037223 */ /* 0x000fe20000000003 */
[----:B------:R-:W-:-:S03]  /*2ab0*/  IADD3 R33, PT, PT, R32, 0x7f, -R29 ;  /* 0x0000007f20217810 */ /* 0x000fc60007ffe81d */
[----:B------:R-:W-:Y:S01]  /*2ac0*/  FFMA R29, R4, R3, RZ ;  /* 0x00000003041d7223 */ /* 0x000fe200000000ff */
[----:B------:R-:W-:-:S03]  /*2ad0*/  IADD3 R34, PT, PT, R33, R34, RZ ;  /* 0x0000002221227210 */ /* 0x000fc60007ffe0ff */
[----:B------:R-:W-:-:S04]  /*2ae0*/  FFMA R32, R31, R29, R4 ;  /* 0x0000001d1f207223 */ /* 0x000fc80000000004 */
[----:B------:R-:W-:-:S04]  /*2af0*/  FFMA R29, R3, R32, R29 ;  /* 0x00000020031d7223 */ /* 0x000fc8000000001d */
[----:B------:R-:W-:-:S04]  /*2b00*/  FFMA R4, R31, R29, R4 ;  /* 0x0000001d1f047223 */ /* 0x000fc80000000004 */
[----:B------:R-:W-:-:S05]  /*2b10*/  FFMA R31, R3, R4, R29 ;  /* 0x00000004031f7223 */ /* 0x000fca000000001d */
[----:B------:R-:W-:-:S04]  /*2b20*/  SHF.R.U32.HI R33, RZ, 0x17, R31 ;  /* 0x00000017ff217819 */ /* 0x000fc8000001161f */
[----:B------:R-:W-:-:S04]  /*2b30*/  LOP3.LUT R33, R33, 0xff, RZ, 0xc0, !PT ;  /* 0x000000ff21217812 */ /* 0x000fc800078ec0ff */
[----:B------:R-:W-:-:S04]  /*2b40*/  IADD3 R32, PT, PT, R33, R34, RZ ;  /* 0x0000002221207210 */ /* 0x000fc80007ffe0ff */
[----:B------:R-:W-:-:S04]  /*2b50*/  IADD3 R33, PT, PT, R32, -0x1, RZ ;  /* 0xffffffff20217810 */ /* 0x000fc80007ffe0ff */
[----:B------:R-:W-:-:S13]  /*2b60*/  ISETP.GE.U32.AND P0, PT, R33, 0xfe, PT ;  /* 0x000000fe2100780c */ /* 0x000fda0003f06070 */
[----:B------:R-:W-:Y:S05]  /*2b70*/  @!P0 BRA `(.L_x_81) ;  /* 0x0000000000808947 */ /* 0x000fea0003800000 */
[----:B------:R-:W-:-:S13]  /*2b80*/  ISETP.GT.AND P0, PT, R32, 0xfe, PT ;  /* 0x000000fe2000780c */ /* 0x000fda0003f04270 */
[----:B------:R-:W-:Y:S05]  /*2b90*/  @P0 BRA `(.L_x_82) ;  /* 0x00000000006c0947 */ /* 0x000fea0003800000 */
[----:B------:R-:W-:-:S13]  /*2ba0*/  ISETP.GE.AND P0, PT, R32, 0x1, PT ;  /* 0x000000012000780c */ /* 0x000fda0003f06270 */
[----:B------:R-:W-:Y:S05]  /*2bb0*/  @P0 BRA `(.L_x_83) ;  /* 0x0000000000740947 */ /* 0x000fea0003800000 */
[----:B------:R-:W-:Y:S02]  /*2bc0*/  ISETP.GE.AND P0, PT, R32, -0x18, PT ;  /* 0xffffffe82000780c */ /* 0x000fe40003f06270 */
[----:B------:R-:W-:-:S11]  /*2bd0*/  LOP3.LUT R31, R31, 0x80000000, RZ, 0xc0, !PT ;  /* 0x800000001f1f7812 */ /* 0x000fd600078ec0ff */
[----:B------:R-:W-:Y:S05]  /*2be0*/  @!P0 BRA `(.L_x_83) ;  /* 0x0000000000688947 */ /* 0x000fea0003800000 */
[CCC-:B------:R-:W-:Y:S01]  /*2bf0*/  FFMA.RZ R33, R3.reuse, R4.reuse, R29.reuse ;  /* 0x0000000403217223 */ /* 0x1c0fe2000000c01d */
[CCC-:B------:R-:W-:Y:S01]  /*2c00*/  FFMA.RP R34, R3.reuse, R4.reuse, R29.reuse ;  /* 0x0000000403227223 */ /* 0x1c0fe2000000801d */
[----:B------:R-:W-:Y:S01]  /*2c10*/  FFMA.RM R3, R3, R4, R29 ;  /* 0x0000000403037223 */ /* 0x000fe2000000401d */
[----:B------:R-:W-:Y:S02]  /*2c20*/  ISETP.NE.AND P3, PT, R32, RZ, PT ;  /* 0x000000ff2000720c */ /* 0x000fe40003f65270 */
[----:B------:R-:W-:Y:S02]  /*2c30*/  LOP3.LUT R33, R33, 0x7fffff, RZ, 0xc0, !PT ;  /* 0x007fffff21217812 */ /* 0x000fe400078ec0ff */
[----:B------:R-:W-:Y:S02]  /*2c40*/  FSETP.NEU.FTZ.AND P0, PT, R34, R3, PT ;  /* 0x000000032200720b */ /* 0x000fe40003f1d000 */
[----:B------:R-:W-:Y:S02]  /*2c50*/  IADD3 R3, PT, PT, R32, 0x20, RZ ;  /* 0x0000002020037810 */ /* 0x000fe40007ffe0ff */
[----:B------:R-:W-:-:S02]  /*2c60*/  LOP3.LUT R4, R33, 0x800000, RZ, 0xfc, !PT ;  /* 0x0080000021047812 */ /* 0x000fc400078efcff */
[C---:B------:R-:W-:Y:S02]  /*2c70*/  ISETP.NE.AND P1, PT, R32.reuse, RZ, PT ;  /* 0x000000ff2000720c */ /* 0x040fe40003f25270 */
[----:B------:R-:W-:Y:S02]  /*2c80*/  IADD3 R32, PT, PT, -R32, RZ, RZ ;  /* 0x000000ff20207210 */ /* 0x000fe40007ffe1ff */
[----:B------:R-:W-:Y:S02]  /*2c90*/  SHF.L.U32 R3, R4, R3, RZ ;  /* 0x0000000304037219 */ /* 0x000fe400000006ff */
[----:B------:R-:W-:Y:S02]  /*2ca0*/  SEL R29, R32, RZ, P3 ;  /* 0x000000ff201d7207 */ /* 0x000fe40001800000 */
[----:B------:R-:W-:Y:S02]  /*2cb0*/  ISETP.NE.AND P1, PT, R3, RZ, P1 ;  /* 0x000000ff0300720c */ /* 0x000fe40000f25270 */
[----:B------:R-:W-:-:S02]  /*2cc0*/  SHF.R.U32.HI R32, RZ, R29, R4 ;  /* 0x0000001dff207219 */ /* 0x000fc40000011604 */
[----:B------:R-:W-:Y:S02]  /*2cd0*/  PLOP3.LUT P0, PT, P0, P1, PT, 0xf8, 0x8f ;  /* 0x00000000008f781c */ /* 0x000fe40000703f70 */
[----:B------:R-:W-:Y:S02]  /*2ce0*/  SHF.R.U32.HI R4, RZ, 0x1, R32 ;  /* 0x00000001ff047819 */ /* 0x000fe40000011620 */
[----:B------:R-:W-:-:S04]  /*2cf0*/  SEL R3, RZ, 0x1, !P0 ;  /* 0x00000001ff037807 */ /* 0x000fc80004000000 */
[----:B------:R-:W-:-:S04]  /*2d00*/  LOP3.LUT R3, R3, 0x1, R4, 0xf8, !PT ;  /* 0x0000000103037812 */ /* 0x000fc800078ef804 */
[----:B------:R-:W-:-:S04]  /*2d10*/  LOP3.LUT R3, R3, R32, RZ, 0xc0, !PT ;  /* 0x0000002003037212 */ /* 0x000fc800078ec0ff */
[----:B------:R-:W-:-:S04]  /*2d20*/  IADD3 R4, PT, PT, R4, R3, RZ ;  /* 0x0000000304047210 */ /* 0x000fc80007ffe0ff */
[----:B------:R-:W-:Y:S01]  /*2d30*/  LOP3.LUT R31, R4, R31, RZ, 0xfc, !PT ;  /* 0x0000001f041f7212 */ /* 0x000fe200078efcff */
[----:B------:R-:W-:Y:S06]  /*2d40*/  BRA `(.L_x_83) ;  /* 0x0000000000107947 */ /* 0x000fec0003800000 */
.L_x_82:
[----:B------:R-:W-:-:S04]  /*2d50*/  LOP3.LUT R31, R31, 0x80000000, RZ, 0xc0, !PT ;  /* 0x800000001f1f7812 */ /* 0x000fc800078ec0ff */
[----:B------:R-:W-:Y:S01]  /*2d60*/  LOP3.LUT R31, R31, 0x7f800000, RZ, 0xfc, !PT ;  /* 0x7f8000001f1f7812 */ /* 0x000fe200078efcff */
[----:B------:R-:W-:Y:S06]  /*2d70*/  BRA `(.L_x_83) ;  /* 0x0000000000047947 */ /* 0x000fec0003800000 */
.L_x_81:
[----:B------:R-:W-:-:S07]  /*2d80*/  LEA R31, R34, R31, 0x17 ;  /* 0x0000001f221f7211 */ /* 0x000fce00078eb8ff */
.L_x_83:
[----:B------:R-:W-:Y:S05]  /*2d90*/  BSYNC.RECONVERGENT B1 ;  /* 0x0000000000017941 */ /* 0x000fea0003800200 */
.L_x_80:
[----:B------:R-:W-:Y:S01]  /*2da0*/  MOV R3, R31 ;  /* 0x0000001f00037202 */ /* 0x000fe20000000f00 */
[----:B------:R-:W-:Y:S06]  /*2db0*/  BRA `(.L_x_84) ;  /* 0x0000000000207947 */ /* 0x000fec0003800000 */
.L_x_79:
[----:B------:R-:W-:-:S04]  /*2dc0*/  LOP3.LUT R3, R3, 0x80000000, R4, 0x48, !PT ;  /* 0x8000000003037812 */ /* 0x000fc800078e4804 */
[----:B------:R-:W-:Y:S01]  /*2dd0*/  LOP3.LUT R3, R3, 0x7f800000, RZ, 0xfc, !PT ;  /* 0x7f80000003037812 */ /* 0x000fe200078efcff */
[----:B------:R-:W-:Y:S06]  /*2de0*/  BRA `(.L_x_84) ;  /* 0x0000000000147947 */ /* 0x000fec0003800000 */
.L_x_78:
[----:B------:R-:W-:Y:S01]  /*2df0*/  LOP3.LUT R3, R3, 0x80000000, R4, 0x48, !PT ;  /* 0x8000000003037812 */ /* 0x000fe200078e4804 */
[----:B------:R-:W-:Y:S06]  /*2e00*/  BRA `(.L_x_84) ;  /* 0x00000000000c7947 */ /* 0x000fec0003800000 */
.L_x_77:
[----:B------:R-:W0:Y:S01]  /*2e10*/  MUFU.RSQ R3, -QNAN ;  /* 0xffc0000000037908 */ /* 0x000e220000001400 */
[----:B------:R-:W-:Y:S05]  /*2e20*/  BRA `(.L_x_84) ;  /* 0x0000000000047947 */ /* 0x000fea0003800000 */
.L_x_76:
[----:B------:R-:W-:-:S07]  /*2e30*/  FADD.FTZ R3, R4, R3 ;  /* 0x0000000304037221 */ /* 0x000fce0000010000 */
.L_x_84:
[----:B------:R-:W-:Y:S05]  /*2e40*/  BSYNC.RECONVERGENT B0 ;  /* 0x0000000000007941 */ /* 0x000fea0003800200 */
.L_x_74:
[----:B------:R-:W-:-:S04]  /*2e50*/  HFMA2 R31, -RZ, RZ, 0, 0 ;  /* 0x00000000ff1f7431 */ /* 0x000fc800000001ff */
[----:B0-----:R-:W-:Y:S05]  /*2e60*/  RET.REL.NODEC R30 `(_Z21compute_forces_kernelPKfS0_S0_S0_S0_S0_S0_Pfiiff) ;  /* 0xffffffd01e647950 */ /* 0x001fea0003c3ffff */
.L_x_85:
        /* <DEDUP_REMOVED lines=9> */
.L_x_176:


//--------------------- .text._Z23compute_pressure_kernelPKfPfifff --------------------------
	.section	.text._Z23compute_pressure_kernelPKfPfifff,"ax",@progbits
	.align	128
        .global         _Z23compute_pressure_kernelPKfPfifff
        .type           _Z23compute_pressure_kernelPKfPfifff,@function
        .size           _Z23compute_pressure_kernelPKfPfifff,(.L_x_177 - _Z23compute_pressure_kernelPKfPfifff)
        .other          _Z23compute_pressure_kernelPKfPfifff,@"STO_CUDA_ENTRY STV_DEFAULT"
_Z23compute_pressure_kernelPKfPfifff:
.text._Z23compute_pressure_kernelPKfPfifff:
        /* <DEDUP_REMOVED lines=9> */
[----:B------:R-:W1:Y:S07]  /*0090*/  LDCU.64 UR4, c[0x0][0x358] ;  /* 0x00006b00ff0477ac */ /* 0x000e6e0008000a00 */
[----:B------:R-:W2:Y:S01]  /*00a0*/  LDC R9, c[0x0][0x398] ;  /* 0x0000e600ff097b82 */ /* 0x000ea20000000800 */
[----:B0-----:R-:W-:-:S05]  /*00b0*/  IMAD.WIDE R6, R2, 0x4, R6 ;  /* 0x0000000402067825 */ /* 0x001fca00078e0206 */
[----:B-1----:R-:W3:Y:S01]  /*00c0*/  LDG.E R0, desc[UR4][R6.64] ;  /* 0x0000000406007981 */ /* 0x002ee2000c1e1900 */
[----:B------:R-:W-:Y:S01]  /*00d0*/  BSSY.RECONVERGENT B0, `(.L_x_86) ;  /* 0x000000d000007945 */ /* 0x000fe20003800200 */
[----:B--2---:R-:W0:Y:S02]  /*00e0*/  MUFU.RCP R3, R9 ;  /* 0x0000000900037308 */ /* 0x004e240000001000 */
[----:B0-----:R-:W-:-:S04]  /*00f0*/  FFMA R4, R3, -R9, 1 ;  /* 0x3f80000003047423 */ /* 0x001fc80000000809 */
[----:B------:R-:W-:Y:S01]  /*0100*/  FFMA R3, R3, R4, R3 ;  /* 0x0000000403037223 */ /* 0x000fe20000000003 */
[----:B------:R-:W-:Y:S01]  /*0110*/  IMAD.MOV.U32 R4, RZ, RZ, 0x3f800000 ;  /* 0x3f800000ff047424 */ /* 0x000fe200078e00ff */
[----:B---3--:R-:W0:Y:S02]  /*0120*/  FCHK P0, R0, R9 ;  /* 0x0000000900007302 */ /* 0x008e240000000000 */
[----:B------:R-:W-:-:S04]  /*0130*/  FFMA R5, R0, R3, RZ ;  /* 0x0000000300057223 */ /* 0x000fc800000000ff */
[----:B------:R-:W-:-:S04]  /*0140*/  FFMA R8, R5, -R9, R0 ;  /* 0x8000000905087223 */ /* 0x000fc80000000000 */
[----:B------:R-:W-:Y:S01]  /*0150*/  FFMA R3, R3, R8, R5 ;  /* 0x0000000803037223 */ /* 0x000fe20000000005 */
[----:B0-----:R-:W-:Y:S06]  /*0160*/  @!P0 BRA `(.L_x_87) ;  /* 0x00000000000c8947 */ /* 0x001fec0003800000 */
[----:B------:R-:W-:-:S07]  /*0170*/  MOV R6, 0x190 ;  /* 0x0000019000067802 */ /* 0x000fce0000000f00 */
[----:B------:R-:W-:Y:S05]  /*0180*/  CALL.REL.NOINC `($__internal_2_$__cuda_sm3x_div_rn_noftz_f32_slowpath) ;  /* 0x0000000400947944 */ /* 0x000fea0003c00000 */
[----:B------:R-:W-:-:S07]  /*0190*/  IMAD.MOV.U32 R3, RZ, RZ, R0 ;  /* 0x000000ffff037224 */ /* 0x000fce00078e0000 */
.L_x_87:
[----:B------:R-:W-:Y:S05]  /*01a0*/  BSYNC.RECONVERGENT B0 ;  /* 0x0000000000007941 */ /* 0x000fea0003800200 */
.L_x_86:
[C---:B------:R-:W-:Y:S01]  /*01b0*/  FMUL R0, |R3|.reuse, 16777216 ;  /* 0x4b80000003007820 */ /* 0x040fe20000400200 */
[----:B------:R-:W-:Y:S01]  /*01c0*/  FSETP.GEU.AND P0, PT, |R3|, 1.175494350822287508e-38, PT ;  /* 0x008000000300780b */ /* 0x000fe20003f0e200 */
[----:B------:R-:W-:Y:S01]  /*01d0*/  IMAD.MOV.U32 R10, RZ, RZ, 0x3a2c32e4 ;  /* 0x3a2c32e4ff0a7424 */ /* 0x000fe200078e00ff */
[----:B------:R-:W-:Y:S02]  /*01e0*/  BSSY.RECONVERGENT B0, `(.L_x_88) ;  /* 0x0000057000007945 */ /* 0x000fe40003800200 */
[----:B------:R-:W-:-:S04]  /*01f0*/  FSEL R0, R0, |R3|, !P0 ;  /* 0x4000000300007208 */ /* 0x000fc80004000000 */
[----:B------:R-:W-:-:S04]  /*0200*/  IADD3 R5, PT, PT, R0, -0x3f3504f3, RZ ;  /* 0xc0cafb0d00057810 */ /* 0x000fc80007ffe0ff */
[----:B------:R-:W-:-:S05]  /*0210*/  LOP3.LUT R5, R5, 0xff800000, RZ, 0xc0, !PT ;  /* 0xff80000005057812 */ /* 0x000fca00078ec0ff */
[----:B------:R-:W-:Y:S01]  /*0220*/  IMAD.IADD R0, R0, 0x1, -R5 ;  /* 0x0000000100007824 */ /* 0x000fe200078e0a05 */
[----:B------:R-:W-:-:S03]  /*0230*/  I2FP.F32.S32 R5, R5 ;  /* 0x0000000500057245 */ /* 0x000fc60000201400 */
[C---:B------:R-:W-:Y:S01]  /*0240*/  FADD R7, R0.reuse, 1 ;  /* 0x3f80000000077421 */ /* 0x040fe20000000000 */
[----:B------:R-:W-:Y:S01]  /*0250*/  FADD R6, R0, -1 ;  /* 0xbf80000000067421 */ /* 0x000fe20000000000 */
[----:B------:R-:W-:-:S03]  /*0260*/  FSEL R0, RZ, -24, P0 ;  /* 0xc1c00000ff007808 */ /* 0x000fc60000000000 */
[----:B------:R-:W-:Y:S01]  /*0270*/  FADD R8, R6, R6 ;  /* 0x0000000606087221 */ /* 0x000fe20000000000 */
[----:B------:R-:W0:Y:S01]  /*0280*/  MUFU.RCP R7, R7 ;  /* 0x0000000700077308 */ /* 0x000e220000001000 */
[----:B------:R-:W-:Y:S02]  /*0290*/  FFMA R0, R5, 1.1920928955078125e-07, R0 ;  /* 0x3400000005007823 */ /* 0x000fe40000000000 */
[----:B0-----:R-:W-:-:S04]  /*02a0*/  FMUL R9, R7, R8 ;  /* 0x0000000807097220 */ /* 0x001fc80000400000 */
[----:B------:R-:W-:Y:S01]  /*02b0*/  FADD R8, R6, -R9 ;  /* 0x8000000906087221 */ /* 0x000fe20000000000 */
[CC--:B------:R-:W-:Y:S01]  /*02c0*/  FMUL R5, R9.reuse, R9.reuse ;  /* 0x0000000909057220 */ /* 0x0c0fe20000400000 */
[----:B------:R-:W-:Y:S02]  /*02d0*/  FFMA R13, R9, 1.4426950216293334961, R0 ;  /* 0x3fb8aa3b090d7823 */ /* 0x000fe40000000000 */
[----:B------:R-:W-:Y:S01]  /*02e0*/  FADD R11, R8, R8 ;  /* 0x00000008080b7221 */ /* 0x000fe20000000000 */
[C---:B------:R-:W-:Y:S01]  /*02f0*/  FFMA R8, R5.reuse, R10, 0.0032181653659790754318 ;  /* 0x3b52e7db05087423 */ /* 0x040fe2000000000a */
[----:B------:R-:W-:Y:S02]  /*0300*/  FADD R10, R0, -R13 ;  /* 0x8000000d000a7221 */ /* 0x000fe40000000000 */
[----:B------:R-:W-:Y:S01]  /*0310*/  FFMA R6, R6, -R9, R11 ;  /* 0x8000000906067223 */ /* 0x000fe2000000000b */
[----:B------:R-:W-:Y:S01]  /*0320*/  FFMA R8, R5, R8, 0.018033718690276145935 ;  /* 0x3c93bb7305087423 */ /* 0x000fe20000000008 */
[----:B------:R-:W0:Y:S02]  /*0330*/  LDC R0, c[0x0][0x39c] ;  /* 0x0000e700ff007b82 */ /* 0x000e240000000800 */
[----:B------:R-:W-:Y:S01]  /*0340*/  FMUL R6, R7, R6 ;  /* 0x0000000607067220 */ /* 0x000fe20000400000 */
[----:B------:R-:W-:Y:S01]  /*0350*/  FFMA R7, R9, 1.4426950216293334961, R10 ;  /* 0x3fb8aa3b09077823 */ /* 0x000fe2000000000a */
[----:B------:R-:W-:-:S03]  /*0360*/  FFMA R8, R5, R8, 0.12022458761930465698 ;  /* 0x3df6384f05087423 */ /* 0x000fc60000000008 */
[----:B------:R-:W-:Y:S01]  /*0370*/  FFMA R10, R6, 1.4426950216293334961, R7 ;  /* 0x3fb8aa3b060a7823 */ /* 0x000fe20000000007 */
[----:B------:R-:W-:-:S03]  /*0380*/  FMUL R8, R5, R8 ;  /* 0x0000000805087220 */ /* 0x000fc60000400000 */
[----:B------:R-:W-:Y:S01]  /*0390*/  FFMA R5, R9, 1.9251366722983220825e-08, R10 ;  /* 0x32a55e3409057823 */ /* 0x000fe2000000000a */
[----:B------:R-:W-:Y:S01]  /*03a0*/  FMUL R7, R8, 3 ;  /* 0x4040000008077820 */ /* 0x000fe20000400000 */
[----:B------:R-:W-:-:S03]  /*03b0*/  HFMA2 R10, -RZ, RZ, 0.64013671875, -15.109375 ;  /* 0x391fcb8eff0a7431 */ /* 0x000fc600000001ff */
[----:B------:R-:W-:-:S04]  /*03c0*/  FFMA R5, R6, R7, R5 ;  /* 0x0000000706057223 */ /* 0x000fc80000000005 */
[----:B------:R-:W-:-:S04]  /*03d0*/  FFMA R8, R9, R8, R5 ;  /* 0x0000000809087223 */ /* 0x000fc80000000005 */
[----:B------:R-:W-:-:S04]  /*03e0*/  FADD R5, R13, R8 ;  /* 0x000000080d057221 */ /* 0x000fc80000000000 */
[----:B0-----:R-:W-:Y:S01]  /*03f0*/  FMUL R6, R5, R0 ;  /* 0x0000000005067220 */ /* 0x001fe20000400000 */
[----:B------:R-:W-:-:S03]  /*0400*/  FADD R13, -R13, R5 ;  /* 0x000000050d0d7221 */ /* 0x000fc60000000100 */
[----:B------:R-:W0:Y:S01]  /*0410*/  FRND R7, R6 ;  /* 0x0000000600077307 */ /* 0x000e220000201000 */
[----:B------:R-:W-:Y:S01]  /*0420*/  FADD R13, R8, -R13 ;  /* 0x8000000d080d7221 */ /* 0x000fe20000000000 */
[-C--:B------:R-:W-:Y:S01]  /*0430*/  FFMA R8, R5, R0.reuse, -R6 ;  /* 0x0000000005087223 */ /* 0x080fe20000000806 */
[C---:B------:R-:W-:Y:S02]  /*0440*/  FSETP.GT.AND P1, PT, |R6|.reuse, 152, PT ;  /* 0x431800000600780b */ /* 0x040fe40003f24200 */
[C---:B------:R-:W-:Y:S01]  /*0450*/  FSETP.GEU.AND P2, PT, R6.reuse, RZ, PT ;  /* 0x000000ff0600720b */ /* 0x040fe20003f4e000 */
[----:B------:R-:W-:Y:S02]  /*0460*/  FFMA R8, R13, R0, R8 ;  /* 0x000000000d087223 */ /* 0x000fe40000000008 */
[----:B------:R-:W1:Y:S01]  /*0470*/  F2I.NTZ R9, R6 ;  /* 0x0000000600097305 */ /* 0x000e620000203100 */
[----:B0-----:R-:W-:Y:S01]  /*0480*/  FADD R5, R6, -R7 ;  /* 0x8000000706057221 */ /* 0x001fe20000000000 */
[----:B------:R-:W-:-:S03]  /*0490*/  FSETP.GT.AND P0, PT, R7, RZ, PT ;  /* 0x000000ff0700720b */ /* 0x000fc60003f04000 */
[----:B------:R-:W-:-:S04]  /*04a0*/  FADD R5, R8, R5 ;  /* 0x0000000508057221 */ /* 0x000fc80000000000 */
[----:B------:R-:W-:Y:S01]  /*04b0*/  FFMA R8, R5, R10, 0.0013391353422775864601 ;  /* 0x3aaf85ed05087423 */ /* 0x000fe2000000000a */
[----:B------:R-:W-:Y:S02]  /*04c0*/  SEL R10, RZ, 0x83000000, P0 ;  /* 0x83000000ff0a7807 */ /* 0x000fe40000000000 */
[----:B------:R-:W-:Y:S01]  /*04d0*/  FSETP.NEU.AND P0, PT, R3, 1, PT ;  /* 0x3f8000000300780b */ /* 0x000fe20003f0d000 */
[C---:B------:R-:W-:Y:S02]  /*04e0*/  FFMA R8, R5.reuse, R8, 0.0096188392490148544312 ;  /* 0x3c1d985605087423 */ /* 0x040fe40000000008 */
[----:B------:R-:W-:Y:S01]  /*04f0*/  VIADD R7, R10, 0x7f000000 ;  /* 0x7f0000000a077836 */ /* 0x000fe20000000000 */
[----:B------:R-:W-:Y:S01]  /*0500*/  FSETP.EQ.OR P0, PT, R0, RZ, !P0 ;  /* 0x000000ff0000720b */ /* 0x000fe20004702400 */
[----:B------:R-:W-:Y:S01]  /*0510*/  FFMA R8, R5, R8, 0.055503588169813156128 ;  /* 0x3d6357bb05087423 */ /* 0x000fe20000000008 */
[----:B-1----:R-:W-:-:S03]  /*0520*/  IMAD R10, R9, 0x800000, -R10 ;  /* 0x00800000090a7824 */ /* 0x002fc600078e0a0a */
[----:B------:R-:W-:-:S04]  /*0530*/  FFMA R8, R5, R8, 0.24022644758224487305 ;  /* 0x3e75fdec05087423 */ /* 0x000fc80000000008 */
[----:B------:R-:W-:-:S04]  /*0540*/  FFMA R8, R5, R8, 0.69314718246459960938 ;  /* 0x3f31721805087423 */ /* 0x000fc80000000008 */
[----:B------:R-:W-:-:S04]  /*0550*/  FFMA R8, R5, R8, 1 ;  /* 0x3f80000005087423 */ /* 0x000fc80000000008 */
[----:B------:R-:W-:-:S04]  /*0560*/  FMUL R7, R8, R7 ;  /* 0x0000000708077220 */ /* 0x000fc80000400000 */
[----:B------:R-:W-:Y:S01]  /*0570*/  FMUL R10, R7, R10 ;  /* 0x0000000a070a7220 */ /* 0x000fe20000400000 */
[----:B------:R-:W-:Y:S01]  /*0580*/  @P1 FSEL R10, RZ, +INF , !P2 ;  /* 0x7f800000ff0a1808 */ /* 0x000fe20005000000 */
[----:B------:R-:W-:Y:S06]  /*0590*/  @P0 BRA `(.L_x_89) ;  /* 0x00000000006c0947 */ /* 0x000fec0003800000 */
[----:B------:R-:W-:-:S04]  /*05a0*/  FSETP.NAN.AND P0, PT, |R0|, |R0|, PT ;  /* 0x400000000000720b */ /* 0x000fc80003f08200 */
[----:B------:R-:W-:-:S13]  /*05b0*/  FSETP.NUM.AND P0, PT, |R3|, |R3|, !P0 ;  /* 0x400000030300720b */ /* 0x000fda0004707200 */
[----:B------:R-:W-:Y:S01]  /*05c0*/  @!P0 FADD R4, R3, R0 ;  /* 0x0000000003048221 */ /* 0x000fe20000000000 */
[----:B------:R-:W-:Y:S06]  /*05d0*/  @!P0 BRA `(.L_x_89) ;  /* 0x00000000005c8947 */ /* 0x000fec0003800000 */
[----:B------:R-:W-:Y:S01]  /*05e0*/  FMUL R6, R0, 0.5 ;  /* 0x3f00000000067820 */ /* 0x000fe20000400000 */
[----:B------:R-:W-:-:S04]  /*05f0*/  FSETP.NEU.AND P0, PT, |R3|, +INF , PT ;  /* 0x7f8000000300780b */ /* 0x000fc80003f0d200 */
[----:B------:R-:W-:Y:S01]  /*0600*/  FSETP.NEU.AND P0, PT, R3, RZ, P0 ;  /* 0x000000ff0300720b */ /* 0x000fe2000070d000 */
[----:B------:R-:W0:Y:S03]  /*0610*/  FRND.TRUNC R6, R6 ;  /* 0x0000000600067307 */ /* 0x000e26000020d000 */
[----:B------:R-:W-:Y:S01]  /*0620*/  FSETP.GEU.OR P1, PT, R0, RZ, P0 ;  /* 0x000000ff0000720b */ /* 0x000fe2000072e400 */
[----:B0-----:R-:W-:-:S04]  /*0630*/  FADD R5, R6, R6 ;  /* 0x0000000606057221 */ /* 0x001fc80000000000 */
[----:B------:R-:W-:-:S04]  /*0640*/  FADD R7, -R5, R0 ;  /* 0x0000000005077221 */ /* 0x000fc80000000100 */
[----:B------:R-:W-:Y:S01]  /*0650*/  @!P0 FADD R5, R3, R3 ;  /* 0x0000000303058221 */ /* 0x000fe20000000000 */
[----:B------:R-:W-:-:S04]  /*0660*/  FSETP.NEU.AND P2, PT, |R7|, 1, !P0 ;  /* 0x3f8000000700780b */ /* 0x000fc8000474d200 */
[----:B------:R-:W-:-:S09]  /*0670*/  @!P1 LOP3.LUT R5, R5, 0x7f800000, RZ, 0x3c, !PT ;  /* 0x7f80000005059812 */ /* 0x000fd200078e3cff */
[----:B------:R-:W-:-:S04]  /*0680*/  @P2 LOP3.LUT R5, R5, 0x7fffffff, RZ, 0xc0, !PT ;  /* 0x7fffffff05052812 */ /* 0x000fc800078ec0ff */
[----:B------:R-:W-:Y:S01]  /*0690*/  @!P0 MOV R4, R5 ;  /* 0x0000000500048202 */ /* 0x000fe20000000f00 */
[----:B------:R-:W-:Y:S06]  /*06a0*/  @!P0 BRA `(.L_x_89) ;  /* 0x0000000000288947 */ /* 0x000fec0003800000 */
[----:B------:R-:W-:Y:S02]  /*06b0*/  FSETP.NEU.AND P0, PT, |R0|, +INF , PT ;  /* 0x7f8000000000780b */ /* 0x000fe40003f0d200 */
[----:B------:R-:W-:-:S13]  /*06c0*/  FSETP.EQ.AND P1, PT, R3, -1, PT ;  /* 0xbf8000000300780b */ /* 0x000fda0003f22000 */
[----:B------:R-:W-:Y:S05]  /*06d0*/  @!P0 BRA P1, `(.L_x_89) ;  /* 0x00000000001c8947 */ /* 0x000fea0000800000 */
[----:B------:R-:W-:Y:S01]  /*06e0*/  FSETP.GEU.AND P1, PT, R3, RZ, PT ;  /* 0x000000ff0300720b */ /* 0x000fe20003f2e000 */
[----:B------:R-:W-:-:S12]  /*06f0*/  IMAD.MOV.U32 R4, RZ, RZ, R10 ;  /* 0x000000ffff047224 */ /* 0x000fd800078e000a */
[----:B------:R-:W0:Y:S01]  /*0700*/  @!P1 FRND.FLOOR R3, R0 ;  /* 0x0000000000039307 */ /* 0x000e220000205000 */
[----:B------:R-:W-:Y:S02]  /*0710*/  @!P1 FSETP.NEU.AND P2, PT, |R7|, 1, PT ;  /* 0x3f8000000700980b */ /* 0x000fe40003f4d200 */
[----:B0-----:R-:W-:Y:S02]  /*0720*/  @!P1 FSETP.NEU.AND P0, PT, R3, R0, PT ;  /* 0x000000000300920b */ /* 0x001fe40003f0d000 */
[----:B------:R-:W-:-:S04]  /*0730*/  @!P1 FSEL R3, R10, -R10, P2 ;  /* 0x8000000a0a039208 */ /* 0x000fc80001000000 */
[----:B------:R-:W-:-:S07]  /*0740*/  @!P1 FSEL R4, R3, +QNAN , !P0 ;  /* 0x7fffffff03049808 */ /* 0x000fce0004000000 */
.L_x_89:
[----:B------:R-:W-:Y:S05]  /*0750*/  BSYNC.RECONVERGENT B0 ;  /* 0x0000000000007941 */ /* 0x000fea0003800200 */
.L_x_88:
[----:B------:R-:W0:Y:S01]  /*0760*/  LDC.64 R6, c[0x0][0x388] ;  /* 0x0000e200ff067b82 */ /* 0x000e220000000a00 */
[----:B------:R-:W1:Y:S01]  /*0770*/  LDCU UR6, c[0x0][0x394] ;  /* 0x00007280ff0677ac */ /* 0x000e620008000800 */
[----:B------:R-:W-:-:S04]  /*0780*/  FADD R4, R4, -1 ;  /* 0xbf80000004047421 */ /* 0x000fc80000000000 */
[----:B-1----:R-:W-:Y:S01]  /*0790*/  FMUL R4, R4, UR6 ;  /* 0x0000000604047c20 */ /* 0x002fe20008400000 */
[----:B0-----:R-:W-:-:S04]  /*07a0*/  IMAD.WIDE R2, R2, 0x4, R6 ;  /* 0x0000000402027825 */ /* 0x001fc800078e0206 */
[----:B------:R-:W-:-:S05]  /*07b0*/  FMNMX R5, RZ, R4, !PT ;  /* 0x00000004ff057209 */ /* 0x000fca0007800000 */
[----:B------:R-:W-:Y:S01]  /*07c0*/  STG.E desc[UR4][R2.64], R5 ;  /* 0x0000000502007986 */ /* 0x000fe2000c101904 */
[----:B------:R-:W-:Y:S05]  /*07d0*/  EXIT ;  /* 0x000000000000794d */ /* 0x000fea0003800000 */
        .weak           $__internal_2_$__cuda_sm3x_div_rn_noftz_f32_slowpath
        .type           $__internal_2_$__cuda_sm3x_div_rn_noftz_f32_slowpath,@function
        .size           $__internal_2_$__cuda_sm3x_div_rn_noftz_f32_slowpath,(.L_x_177 - $__internal_2_$__cuda_sm3x_div_rn_noftz_f32_slowpath)
$__internal_2_$__cuda_sm3x_div_rn_noftz_f32_slowpath:
[----:B------:R-:W0:Y:S01]  /*07e0*/  LDC R3, c[0x0][0x398] ;  /* 0x0000e600ff037b82 */ /* 0x000e220000000800 */
[--C-:B------:R-:W-:Y:S01]  /*07f0*/  SHF.R.U32.HI R5, RZ, 0x17, R0.reuse ;  /* 0x00000017ff057819 */ /* 0x100fe20000011600 */
[----:B------:R-:W1:Y:S01]  /*0800*/  LDCU UR6, c[0x0][0x398] ;  /* 0x00007300ff0677ac */ /* 0x000e620008000800 */
[----:B------:R-:W-:Y:S01]  /*0810*/  BSSY.RECONVERGENT B1, `(.L_x_90) ;  /* 0x0000064000017945 */ /* 0x000fe20003800200 */
[----:B------:R-:W-:Y:S01]  /*0820*/  IMAD.MOV.U32 R8, RZ, RZ, R0 ;  /* 0x000000ffff087224 */ /* 0x000fe200078e0000 */
[----:B------:R-:W-:-:S04]  /*0830*/  LOP3.LUT R5, R5, 0xff, RZ, 0xc0, !PT ;  /* 0x000000ff05057812 */ /* 0x000fc800078ec0ff */
[----:B------:R-:W-:Y:S01]  /*0840*/  IADD3 R11, PT, PT, R5, -0x1, RZ ;  /* 0xffffffff050b7810 */ /* 0x000fe20007ffe0ff */
[----:B-1----:R-:W-:Y:S01]  /*0850*/  IMAD.U32 R9, RZ, RZ, UR6 ;  /* 0x00000006ff097e24 */ /* 0x002fe2000f8e00ff */
[----:B0-----:R-:W-:-:S04]  /*0860*/  SHF.R.U32.HI R7, RZ, 0x17, R3 ;  /* 0x00000017ff077819 */ /* 0x001fc80000011603 */
[----:B------:R-:W-:-:S05]  /*0870*/  LOP3.LUT R7, R7, 0xff, RZ, 0xc0, !PT ;  /* 0x000000ff07077812 */ /* 0x000fca00078ec0ff */
[----:B------:R-:W-:-:S05]  /*0880*/  VIADD R12, R7, 0xffffffff ;  /* 0xffffffff070c7836 */ /* 0x000fca0000000000 */
        /* <DEDUP_REMOVED lines=22> */
[----:B------:R-:W-:Y:S02]  /*09f0*/  @P0 IMAD.MOV.U32 R10, RZ, RZ, RZ ;  /* 0x000000ffff0a0224 */ /* 0x000fe400078e00ff */
[----:B------:R-:W-:Y:S01]  /*0a00*/  @!P0 FFMA R8, R0, 1.84467440737095516160e+19, RZ ;  /* 0x5f80000000088823 */ /* 0x000fe200000000ff */
[----:B------:R-:W-:Y:S02]  /*0a10*/  @!P0 IMAD.MOV.U32 R10, RZ, RZ, -0x40 ;  /* 0xffffffc0ff0a8424 */ /* 0x000fe400078e00ff */
[----:B------:R-:W-:-:S03]  /*0a20*/  @!P1 FFMA R9, R3, 1.84467440737095516160e+19, RZ ;  /* 0x5f80000003099823 */ /* 0x000fc600000000ff */
[----:B------:R-:W-:-:S07]  /*0a30*/  @!P1 IADD3 R10, PT, PT, R10, 0x40, RZ ;  /* 0x000000400a0a9810 */ /* 0x000fce0007ffe0ff */
.L_x_91:
[----:B------:R-:W-:Y:S01]  /*0a40*/  LEA R0, R7, 0xc0800000, 0x17 ;  /* 0xc080000007007811 */ /* 0x000fe200078eb8ff */
[----:B------:R-:W-:Y:S01]  /*0a50*/  BSSY.RECONVERGENT B2, `(.L_x_96) ;  /* 0x0000036000027945 */ /* 0x000fe20003800200 */
[----:B------:R-:W-:-:S03]  /*0a60*/  IADD3 R5, PT, PT, R5, -0x7f, RZ ;  /* 0xffffff8105057810 */ /* 0x000fc60007ffe0ff */
[----:B------:R-:W-:Y:S02]  /*0a70*/  IMAD.IADD R9, R9, 0x1, -R0 ;  /* 0x0000000109097824 */ /* 0x000fe400078e0a00 */
[C---:B------:R-:W-:Y:S01]  /*0a80*/  IMAD R0, R5.reuse, -0x800000, R8 ;  /* 0xff80000005007824 */ /* 0x040fe200078e0208 */
[----:B------:R-:W-:Y:S01]  /*0a90*/  IADD3 R5, PT, PT, R5, 0x7f, -R7 ;  /* 0x0000007f05057810 */ /* 0x000fe20007ffe807 */
[----:B------:R-:W0:Y:S01]  /*0aa0*/  MUFU.RCP R3, R9 ;  /* 0x0000000900037308 */ /* 0x000e220000001000 */
[----:B------:R-:W-:-:S03]  /*0ab0*/  FADD.FTZ R11, -R9, -RZ ;  /* 0x800000ff090b7221 */ /* 0x000fc60000010100 */
[----:B------:R-:W-:Y:S02]  /*0ac0*/  IMAD.IADD R5, R5, 0x1, R10 ;  /* 0x0000000105057824 */ /* 0x000fe400078e020a */
[----:B0-----:R-:W-:-:S04]  /*0ad0*/  FFMA R12, R3, R11, 1 ;  /* 0x3f800000030c7423 */ /* 0x001fc8000000000b */
[----:B------:R-:W-:-:S04]  /*0ae0*/  FFMA R12, R3, R12, R3 ;  /* 0x0000000c030c7223 */ /* 0x000fc80000000003 */
[----:B------:R-:W-:-:S04]  /*0af0*/  FFMA R3, R0, R12, RZ ;  /* 0x0000000c00037223 */ /* 0x000fc800000000ff */
[----:B------:R-:W-:-:S04]  /*0b00*/  FFMA R8, R11, R3, R0 ;  /* 0x000000030b087223 */ /* 0x000fc80000000000 */
[----:B------:R-:W-:-:S04]  /*0b10*/  FFMA R13, R12, R8, R3 ;  /* 0x000000080c0d7223 */ /* 0x000fc80000000003 */
[----:B------:R-:W-:-:S04]  /*0b20*/  FFMA R8, R11, R13, R0 ;  /* 0x0000000d0b087223 */ /* 0x000fc80000000000 */
[----:B------:R-:W-:-:S05]  /*0b30*/  FFMA R0, R12, R8, R13 ;  /* 0x000000080c007223 */ /* 0x000fca000000000d */
[----:B------:R-:W-:-:S04]  /*0b40*/  SHF.R.U32.HI R3, RZ, 0x17, R0 ;  /* 0x00000017ff037819 */ /* 0x000fc80000011600 */
[----:B------:R-:W-:-:S04]  /*0b50*/  LOP3.LUT R3, R3, 0xff, RZ, 0xc0, !PT ;  /* 0x000000ff03037812 */ /* 0x000fc800078ec0ff */
[----:B------:R-:W-:-:S05]  /*0b60*/  IADD3 R7, PT, PT, R3, R5, RZ ;  /* 0x0000000503077210 */ /* 0x000fca0007ffe0ff */
[----:B------:R-:W-:-:S05]  /*0b70*/  VIADD R3, R7, 0xffffffff ;  /* 0xffffffff07037836 */ /* 0x000fca0000000000 */
        /* <DEDUP_REMOVED lines=10> */
[C---:B------:R-:W-:Y:S02]  /*0c20*/  IADD3 R10, PT, PT, R7.reuse, 0x20, RZ ;  /* 0x00000020070a7810 */ /* 0x040fe40007ffe0ff */
[----:B------:R-:W-:Y:S02]  /*0c30*/  ISETP.NE.AND P2, PT, R7, RZ, PT ;  /* 0x000000ff0700720c */ /* 0x000fe40003f45270 */
[----:B------:R-:W-:Y:S01]  /*0c40*/  LOP3.LUT R5, R3, 0x7fffff, RZ, 0xc0, !PT ;  /* 0x007fffff03057812 */ /* 0x000fe200078ec0ff */
[CCC-:B------:R-:W-:Y:S01]  /*0c50*/  FFMA.RP R3, R12.reuse, R8.reuse, R13.reuse ;  /* 0x000000080c037223 */ /* 0x1c0fe2000000800d */
[----:B------:R-:W-:Y:S01]  /*0c60*/  FFMA.RM R8, R12, R8, R13 ;  /* 0x000000080c087223 */ /* 0x000fe2000000400d */
[----:B------:R-:W-:Y:S01]  /*0c70*/  ISETP.NE.AND P1, PT, R7, RZ, PT ;  /* 0x000000ff0700720c */ /* 0x000fe20003f25270 */
[----:B------:R-:W-:Y:S01]  /*0c80*/  IMAD.MOV R7, RZ, RZ, -R7 ;  /* 0x000000ffff077224 */ /* 0x000fe200078e0a07 */
[----:B------:R-:W-:-:S02]  /*0c90*/  LOP3.LUT R5, R5, 0x800000, RZ, 0xfc, !PT ;  /* 0x0080000005057812 */ /* 0x000fc400078efcff */
[----:B------:R-:W-:Y:S02]  /*0ca0*/  FSETP.NEU.FTZ.AND P0, PT, R3, R8, PT ;  /* 0x000000080300720b */ /* 0x000fe40003f1d000 */
[----:B------:R-:W-:Y:S02]  /*0cb0*/  SHF.L.U32 R10, R5, R10, RZ ;  /* 0x0000000a050a7219 */ /* 0x000fe400000006ff */
[----:B------:R-:W-:Y:S02]  /*0cc0*/  SEL R8, R7, RZ, P2 ;  /* 0x000000ff07087207 */ /* 0x000fe40001000000 */
[----:B------:R-:W-:Y:S02]  /*0cd0*/  ISETP.NE.AND P1, PT, R10, RZ, P1 ;  /* 0x000000ff0a00720c */ /* 0x000fe40000f25270 */
[----:B------:R-:W-:Y:S02]  /*0ce0*/  SHF.R.U32.HI R8, RZ, R8, R5 ;  /* 0x00000008ff087219 */ /* 0x000fe40000011605 */
[----:B------:R-:W-:-:S02]  /*0cf0*/  PLOP3.LUT P0, PT, P0, P1, PT, 0xf8, 0x8f ;  /* 0x00000000008f781c */ /* 0x000fc40000703f70 */
[----:B------:R-:W-:Y:S02]  /*0d00*/  SHF.R.U32.HI R10, RZ, 0x1, R8 ;  /* 0x00000001ff0a7819 */ /* 0x000fe40000011608 */
[----:B------:R-:W-:-:S04]  /*0d10*/  SEL R3, RZ, 0x1, !P0 ;  /* 0x00000001ff037807 */ /* 0x000fc80004000000 */
[----:B------:R-:W-:-:S04]  /*0d20*/  LOP3.LUT R3, R3, 0x1, R10, 0xf8, !PT ;  /* 0x0000000103037812 */ /* 0x000fc800078ef80a */
[----:B------:R-:W-:-:S04]  /*0d30*/  LOP3.LUT R3, R3, R8, RZ, 0xc0, !PT ;  /* 0x0000000803037212 */ /* 0x000fc800078ec0ff */
[----:B------:R-:W-:-:S04]  /*0d40*/  IADD3 R3, PT, PT, R10, R3, RZ ;  /* 0x000000030a037210 */ /* 0x000fc80007ffe0ff */
[----:B------:R-:W-:Y:S01]  /*0d50*/  LOP3.LUT R0, R3, R0, RZ, 0xfc, !PT ;  /* 0x0000000003007212 */ /* 0x000fe200078efcff */
[----:B------:R-:W-:Y:S06]  /*0d60*/  BRA `(.L_x_99) ;  /* 0x0000000000107947 */ /* 0x000fec0003800000 */
.L_x_98:
[----:B------:R-:W-:-:S04]  /*0d70*/  LOP3.LUT R0, R0, 0x80000000, RZ, 0xc0, !PT ;  /* 0x8000000000007812 */ /* 0x000fc800078ec0ff */
[----:B------:R-:W-:Y:S01]  /*0d80*/  LOP3.LUT R0, R0, 0x7f800000, RZ, 0xfc, !PT ;  /* 0x7f80000000007812 */ /* 0x000fe200078efcff */
[----:B------:R-:W-:Y:S06]  /*0d90*/  BRA `(.L_x_99) ;  /* 0x0000000000047947 */ /* 0x000fec0003800000 */
.L_x_97:
[----:B------:R-:W-:-:S07]  /*0da0*/  IMAD R0, R5, 0x800000, R0 ;  /* 0x0080000005007824 */ /* 0x000fce00078e0200 */
.L_x_99:
[----:B------:R-:W-:Y:S05]  /*0db0*/  BSYNC.RECONVERGENT B2 ;  /* 0x0000000000027941 */ /* 0x000fea0003800200 */
.L_x_96:
[----:B------:R-:W-:Y:S05]  /*0dc0*/  BRA `(.L_x_100) ;  /* 0x0000000000207947 */ /* 0x000fea0003800000 */
.L_x_95:
[----:B------:R-:W-:-:S04]  /*0dd0*/  LOP3.LUT R0, R9, 0x80000000, R8, 0x48, !PT ;  /* 0x8000000009007812 */ /* 0x000fc800078e4808 */
[----:B------:R-:W-:Y:S01]  /*0de0*/  LOP3.LUT R0, R0, 0x7f800000, RZ, 0xfc, !PT ;  /* 0x7f80000000007812 */ /* 0x000fe200078efcff */
[----:B------:R-:W-:Y:S06]  /*0df0*/  BRA `(.L_x_100) ;  /* 0x0000000000147947 */ /* 0x000fec0003800000 */
.L_x_94:
[----:B------:R-:W-:Y:S01]  /*0e00*/  LOP3.LUT R0, R9, 0x80000000, R8, 0x48, !PT ;  /* 0x8000000009007812 */ /* 0x000fe200078e4808 */
[----:B------:R-:W-:Y:S06]  /*0e10*/  BRA `(.L_x_100) ;  /* 0x00000000000c7947 */ /* 0x000fec0003800000 */
.L_x_93:
[----:B------:R-:W0:Y:S01]  /*0e20*/  MUFU.RSQ R0, -QNAN ;  /* 0xffc0000000007908 */ /* 0x000e220000001400 */
[----:B------:R-:W-:Y:S05]  /*0e30*/  BRA `(.L_x_100) ;  /* 0x0000000000047947 */ /* 0x000fea0003800000 */
.L_x_92:
[----:B------:R-:W-:-:S07]  /*0e40*/  FADD.FTZ R0, R0, R3 ;  /* 0x0000000300007221 */ /* 0x000fce0000010000 */
.L_x_100:
[----:B------:R-:W-:Y:S05]  /*0e50*/  BSYNC.RECONVERGENT B1 ;  /* 0x0000000000017941 */ /* 0x000fea0003800200 */
.L_x_90:
[----:B------:R-:W-:-:S04]  /*0e60*/  HFMA2 R7, -RZ, RZ, 0, 0 ;  /* 0x00000000ff077431 */ /* 0x000fc800000001ff */
[----:B0-----:R-:W-:Y:S05]  /*0e70*/  RET.REL.NODEC R6 `(_Z23compute_pressure_kernelPKfPfifff) ;  /* 0xfffffff006607950 */ /* 0x001fea0003c3ffff */
.L_x_101:
        /* <DEDUP_REMOVED lines=16> */
.L_x_177:


//--------------------- .text._Z22compute_density_kernelPKfS0_S0_S0_Pfiiff --------------------------
	.section	.text._Z22compute_density_kernelPKfS0_S0_S0_Pfiiff,"ax",@progbits
	.align	128
        .global         _Z22compute_density_kernelPKfS0_S0_S0_Pfiiff
        .type           _Z22compute_density_kernelPKfS0_S0_S0_Pfiiff,@function
        .size           _Z22compute_density_kernelPKfS0_S0_S0_Pfiiff,(.L_x_179 - _Z22compute_density_kernelPKfS0_S0_S0_Pfiiff)
        .other          _Z22compute_density_kernelPKfS0_S0_S0_Pfiiff,@"STO_CUDA_ENTRY STV_DEFAULT"
_Z22compute_density_kernelPKfS0_S0_S0_Pfiiff:
.text._Z22compute_density_kernelPKfS0_S0_S0_Pfiiff:
        /* <DEDUP_REMOVED lines=10> */
[----:B------:R-:W-:-:S05]  /*00a0*/  LEA R5, R4, R4, 0x1 ;  /* 0x0000000404057211 */ /* 0x000fca00078e08ff */
[----:B0-----:R-:W-:-:S05]  /*00b0*/  IMAD.WIDE R2, R5, 0x4, R2 ;  /* 0x0000000405027825 */ /* 0x001fca00078e0202 */
[----:B-1----:R0:W5:Y:S04]  /*00c0*/  LDG.E R5, desc[UR12][R2.64] ;  /* 0x0000000c02057981 */ /* 0x002168000c1e1900 */
[----:B------:R0:W5:Y:S04]  /*00d0*/  LDG.E R6, desc[UR12][R2.64+0x4] ;  /* 0x0000040c02067981 */ /* 0x000168000c1e1900 */
[----:B------:R0:W5:Y:S01]  /*00e0*/  LDG.E R7, desc[UR12][R2.64+0x8] ;  /* 0x0000080c02077981 */ /* 0x000162000c1e1900 */
[----:B------:R-:W-:Y:S01]  /*00f0*/  UISETP.GE.AND UP0, UPT, UR5, 0x1, UPT ;  /* 0x000000010500788c */ /* 0x000fe2000bf06270 */
[----:B------:R-:W-:-:S08]  /*0100*/  HFMA2 R8, -RZ, RZ, 0, 0 ;  /* 0x00000000ff087431 */ /* 0x000fd000000001ff */
[----:B0-----:R-:W-:Y:S05]  /*0110*/  BRA.U !UP0, `(.L_x_102) ;  /* 0x0000000d08b07547 */ /* 0x001fea000b800000 */
[----:B------:R-:W0:Y:S01]  /*0120*/  LDC R3, c[0x0][0x3b0] ;  /* 0x0000ec00ff037b82 */ /* 0x000e220000000800 */
[----:B------:R-:W-:Y:S02]  /*0130*/  UMOV UR4, 0x41000000 ;  /* 0x4100000000047882 */ /* 0x000fe40000000000 */
[----:B------:R-:W-:Y:S01]  /*0140*/  MOV R2, UR4 ;  /* 0x0000000400027c02 */ /* 0x000fe20008000f00 */
[----:B0-----:R-:W-:-:S04]  /*0150*/  FMUL R0, R3, R3 ;  /* 0x0000000303007220 */ /* 0x001fc80000400000 */
[----:B------:R-:W-:-:S04]  /*0160*/  FMUL R0, R0, R3 ;  /* 0x0000000300007220 */ /* 0x000fc80000400000 */
[----:B------:R-:W-:-:S04]  /*0170*/  FMUL R3, R0, 3.1415927410125732422 ;  /* 0x40490fdb00037820 */ /* 0x000fc80000400000 */
[----:B------:R-:W0:Y:S08]  /*0180*/  MUFU.RCP R0, R3 ;  /* 0x0000000300007308 */ /* 0x000e300000001000 */
[----:B------:R-:W1:Y:S01]  /*0190*/  FCHK P0, R2, R3 ;  /* 0x0000000302007302 */ /* 0x000e620000000000 */
[----:B0-----:R-:W-:-:S04]  /*01a0*/  FFMA R9, -R3, R0, 1 ;  /* 0x3f80000003097423 */ /* 0x001fc80000000100 */
[----:B------:R-:W-:-:S04]  /*01b0*/  FFMA R9, R0, R9, R0 ;  /* 0x0000000900097223 */ /* 0x000fc80000000000 */
[----:B------:R-:W-:-:S04]  /*01c0*/  FFMA R0, R9, 8, RZ ;  /* 0x4100000009007823 */ /* 0x000fc800000000ff */
[----:B------:R-:W-:-:S04]  /*01d0*/  FFMA R11, -R3, R0, 8 ;  /* 0x41000000030b7423 */ /* 0x000fc80000000100 */
[----:B------:R-:W-:Y:S01]  /*01e0*/  FFMA R9, R9, R11, R0 ;  /* 0x0000000b09097223 */ /* 0x000fe20000000000 */
[----:B-1----:R-:W-:Y:S06]  /*01f0*/  @!P0 BRA `(.L_x_103) ;  /* 0x0000000000108947 */ /* 0x002fec0003800000 */
[----:B------:R-:W-:Y:S02]  /*0200*/  MOV R0, 0x41000000 ;  /* 0x4100000000007802 */ /* 0x000fe40000000f00 */
[----:B------:R-:W-:-:S07]  /*0210*/  MOV R2, 0x230 ;  /* 0x0000023000027802 */ /* 0x000fce0000000f00 */
[----:B-----5:R-:W-:Y:S05]  /*0220*/  CALL.REL.NOINC `($__internal_4_$__cuda_sm3x_div_rn_noftz_f32_slowpath) ;  /* 0x0000001c00987944 */ /* 0x020fea0003c00000 */
[----:B------:R-:W-:-:S07]  /*0230*/  MOV R9, R0 ;  /* 0x0000000000097202 */ /* 0x000fce0000000f00 */
.L_x_103:
[----:B------:R-:W0:Y:S01]  /*0240*/  LDCU UR4, c[0x0][0x3a8] ;  /* 0x00007500ff0477ac */ /* 0x000e220008000800 */
[----:B------:R-:W-:Y:S02]  /*0250*/  HFMA2 R8, -RZ, RZ, 0, 0 ;  /* 0x00000000ff087431 */ /* 0x000fe400000001ff */
[----:B------:R-:W-:Y:S01]  /*0260*/  FADD R10, R9, R9 ;  /* 0x00000009090a7221 */ /* 0x000fe20000000000 */
[----:B------:R-:W-:Y:S01]  /*0270*/  MOV R11, RZ ;  /* 0x000000ff000b7202 */ /* 0x000fe20000000f00 */
[----:B0-----:R-:W-:-:S09]  /*0280*/  UISETP.NE.AND UP0, UPT, UR4, 0x1, UPT ;  /* 0x000000010400788c */ /* 0x001fd2000bf05270 */
[----:B------:R-:W-:Y:S05]  /*0290*/  BRA.U !UP0, `(.L_x_104) ;  /* 0x0000000908347547 */ /* 0x000fea000b800000 */
[----:B------:R-:W0:Y:S01]  /*02a0*/  LDCU.64 UR6, c[0x0][0x390] ;  /* 0x00007200ff0677ac */ /* 0x000e220008000a00 */
[----:B------:R-:W1:Y:S01]  /*02b0*/  LDC R18, c[0x0][0x3b0] ;  /* 0x0000ec00ff127b82 */ /* 0x000e620000000800 */
[----:B------:R-:W-:Y:S01]  /*02c0*/  MOV R8, RZ ;  /* 0x000000ff00087202 */ /* 0x000fe20000000f00 */
[----:B------:R-:W-:Y:S01]  /*02d0*/  ULOP3.LUT UR4, UR4, 0x7ffffffe, URZ, 0xc0, !UPT ;  /* 0x7ffffffe04047892 */ /* 0x000fe2000f8ec0ff */
[----:B------:R-:W-:-:S05]  /*02e0*/  MOV R19, RZ ;  /* 0x000000ff00137202 */ /* 0x000fca0000000f00 */
[----:B------:R-:W2:Y:S01]  /*02f0*/  LDC.64 R12, c[0x0][0x380] ;  /* 0x0000e000ff0c7b82 */ /* 0x000ea20000000a00 */
[----:B------:R-:W-:Y:S01]  /*0300*/  MOV R11, UR4 ;  /* 0x00000004000b7c02 */ /* 0x000fe20008000f00 */
[----:B0-----:R-:W-:-:S04]  /*0310*/  UIADD3 UR5, UP0, UPT, UR6, 0x4, URZ ;  /* 0x0000000406057890 */ /* 0x001fc8000ff1e0ff */
[----:B------:R-:W-:Y:S02]  /*0320*/  UIADD3.X UR6, UPT, UPT, URZ, UR7, URZ, UP0, !UPT ;  /* 0x00000007ff067290 */ /* 0x000fe400087fe4ff */
[----:B------:R-:W-:Y:S01]  /*0330*/  MOV R16, UR5 ;  /* 0x0000000500107c02 */ /* 0x000fe20008000f00 */
[----:B------:R-:W-:-:S03]  /*0340*/  UIADD3 UR7, UPT, UPT, -UR4, URZ, URZ ;  /* 0x000000ff04077290 */ /* 0x000fc6000fffe1ff */
[----:B------:R-:W-:-:S09]  /*0350*/  MOV R17, UR6 ;  /* 0x0000000600117c02 */ /* 0x000fd20008000f00 */
.L_x_123:
[----:B--2---:R-:W-:-:S05]  /*0360*/  IMAD.WIDE.U32 R14, R19, 0x4, R12 ;  /* 0x00000004130e7825 */ /* 0x004fca00078e000c */
[----:B------:R-:W2:Y:S04]  /*0370*/  LDG.E R3, desc[UR12][R14.64+0x4] ;  /* 0x0000040c0e037981 */ /* 0x000ea8000c1e1900 */
[----:B------:R-:W3:Y:S04]  /*0380*/  LDG.E R0, desc[UR12][R14.64] ;  /* 0x0000000c0e007981 */ /* 0x000ee8000c1e1900 */
[----:B------:R-:W4:Y:S01]  /*0390*/  LDG.E R2, desc[UR12][R14.64+0x8] ;  /* 0x0000080c0e027981 */ /* 0x000f22000c1e1900 */
[----:B------:R-:W-:Y:S01]  /*03a0*/  UIADD3 UR7, UPT, UPT, UR7, 0x2, URZ ;  /* 0x0000000207077890 */ /* 0x000fe2000fffe0ff */
[----:B------:R-:W-:Y:S03]  /*03b0*/  BSSY.RECONVERGENT B0, `(.L_x_105) ;  /* 0x0000015000007945 */ /* 0x000fe60003800200 */
[----:B------:R-:W-:Y:S01]  /*03c0*/  UISETP.NE.AND UP0, UPT, UR7, URZ, UPT ;  /* 0x000000ff0700728c */ /* 0x000fe2000bf05270 */
[----:B--2--5:R-:W-:Y:S01]  /*03d0*/  FADD R3, R6, -R3 ;  /* 0x8000000306037221 */ /* 0x024fe20000000000 */
[----:B---3--:R-:W-:-:S03]  /*03e0*/  FADD R0, R5, -R0 ;  /* 0x8000000005007221 */ /* 0x008fc60000000000 */
[----:B------:R-:W-:Y:S01]  /*03f0*/  FMUL R3, R3, R3 ;  /* 0x0000000303037220 */ /* 0x000fe20000400000 */
[----:B----4-:R-:W-:-:S03]  /*0400*/  FADD R2, R7, -R2 ;  /* 0x8000000207027221 */ /* 0x010fc60000000000 */
[----:B------:R-:W-:-:S04]  /*0410*/  FFMA R3, R0, R0, R3 ;  /* 0x0000000000037223 */ /* 0x000fc80000000003 */
[----:B------:R-:W-:-:S04]  /*0420*/  FFMA R20, R2, R2, R3 ;  /* 0x0000000202147223 */ /* 0x000fc80000000003 */
[----:B------:R0:W2:Y:S01]  /*0430*/  MUFU.RSQ R21, R20 ;  /* 0x0000001400157308 */ /* 0x0000a20000001400 */
[----:B------:R-:W-:-:S04]  /*0440*/  IADD3 R0, PT, PT, R20, -0xd000000, RZ ;  /* 0xf300000014007810 */ /* 0x000fc80007ffe0ff */
[----:B------:R-:W-:-:S13]  /*0450*/  ISETP.GT.U32.AND P0, PT, R0, 0x727fffff, PT ;  /* 0x727fffff0000780c */ /* 0x000fda0003f04070 */
[----:B0-2---:R-:W-:Y:S05]  /*0460*/  @!P0 BRA `(.L_x_106) ;  /* 0x0000000000148947 */ /* 0x005fea0003800000 */
[----:B------:R-:W-:Y:S02]  /*0470*/  MOV R0, R20 ;  /* 0x0000001400007202 */ /* 0x000fe40000000f00 */
[----:B------:R-:W-:-:S07]  /*0480*/  MOV R2, 0x4a0 ;  /* 0x000004a000027802 */ /* 0x000fce0000000f00 */
[----:B-1----:R-:W-:Y:S05]  /*0490*/  CALL.REL.NOINC `($__internal_3_$__cuda_sm20_sqrt_rn_f32_slowpath) ;  /* 0x0000001800a87944 */ /* 0x002fea0003c00000 */
[----:B------:R-:W-:Y:S01]  /*04a0*/  MOV R3, R21 ;  /* 0x0000001500037202 */ /* 0x000fe20000000f00 */
[----:B------:R-:W-:Y:S06]  /*04b0*/  BRA `(.L_x_107) ;  /* 0x0000000000107947 */ /* 0x000fec0003800000 */
.L_x_106:
[----:B------:R-:W-:Y:S01]  /*04c0*/  FMUL.FTZ R3, R20, R21 ;  /* 0x0000001514037220 */ /* 0x000fe20000410000 */
[----:B------:R-:W-:-:S03]  /*04d0*/  FMUL.FTZ R2, R21, 0.5 ;  /* 0x3f00000015027820 */ /* 0x000fc60000410000 */
[----:B------:R-:W-:-:S04]  /*04e0*/  FFMA R0, -R3, R3, R20 ;  /* 0x0000000303007223 */ /* 0x000fc80000000114 */
[----:B------:R-:W-:-:S07]  /*04f0*/  FFMA R3, R0, R2, R3 ;  /* 0x0000000200037223 */ /* 0x000fce0000000003 */
.L_x_107:
[----:B------:R-:W-:Y:S05]  /*0500*/  BSYNC.RECONVERGENT B0 ;  /* 0x0000000000007941 */ /* 0x000fea0003800200 */
.L_x_105:
[----:B-1----:R-:W-:Y:S01]  /*0510*/  FSETP.GTU.AND P0, PT, R3, R18, PT ;  /* 0x000000120300720b */ /* 0x002fe20003f0c000 */
[----:B------:R-:W-:-:S12]  /*0520*/  BSSY.RECONVERGENT B2, `(.L_x_108) ;  /* 0x0000023000027945 */ /* 0x000fd80003800200 */
        /* <DEDUP_REMOVED lines=15> */
[----:B-----5:R-:W-:Y:S05]  /*0620*/  CALL.REL.NOINC `($__internal_4_$__cuda_sm3x_div_rn_noftz_f32_slowpath) ;  /* 0x0000001800987944 */ /* 0x020fea0003c00000 */
.L_x_111:
[----:B------:R-:W-:Y:S05]  /*0630*/  BSYNC.RECONVERGENT B3 ;  /* 0x0000000000037941 */ /* 0x000fea0003800200 */
.L_x_110:
[----:B------:R-:W-:Y:S01]  /*0640*/  FSETP.GTU.AND P0, PT, R0, 1, PT ;  /* 0x3f8000000000780b */ /* 0x000fe20003f0c000 */
[----:B------:R-:W-:Y:S01]  /*0650*/  BSSY.RECONVERGENT B0, `(.L_x_112) ;  /* 0x000000e000007945 */ /* 0x000fe20003800200 */
[----:B------:R-:W-:-:S11]  /*0660*/  HFMA2 R2, -RZ, RZ, 0, 0 ;  /* 0x00000000ff027431 */ /* 0x000fd600000001ff */
[----:B------:R-:W-:Y:S05]  /*0670*/  @P0 BRA `(.L_x_113) ;  /* 0x00000000002c0947 */ /* 0x000fea0003800000 */
[----:B------:R-:W-:-:S13]  /*0680*/  FSETP.GTU.AND P0, PT, R0, 0.5, PT ;  /* 0x3f0000000000780b */ /* 0x000fda0003f0c000 */
[C---:B------:R-:W-:Y:S01]  /*0690*/  @!P0 FMUL R3, R0.reuse, R0 ;  /* 0x0000000000038220 */ /* 0x040fe20000400000 */
[----:B------:R-:W-:-:S03]  /*06a0*/  @P0 FADD R21, -R0, 2 ;  /* 0x4000000000150421 */ /* 0x000fc60000000100 */
        /* <DEDUP_REMOVED lines=8> */
.L_x_113:
[----:B------:R-:W-:Y:S05]  /*0730*/  BSYNC.RECONVERGENT B0 ;  /* 0x0000000000007941 */ /* 0x000fea0003800200 */
.L_x_112:
[----:B-----5:R-:W-:-:S07]  /*0740*/  FFMA R8, R23, R2, R8 ;  /* 0x0000000217087223 */ /* 0x020fce0000000008 */
.L_x_109:
[----:B------:R-:W-:Y:S05]  /*0750*/  BSYNC.RECONVERGENT B2 ;  /* 0x0000000000027941 */ /* 0x000fea0003800200 */
.L_x_108:
        /* <DEDUP_REMOVED lines=16> */
[----:B------:R-:W-:Y:S05]  /*0860*/  CALL.REL.NOINC `($__internal_3_$__cuda_sm20_sqrt_rn_f32_slowpath) ;  /* 0x0000001400b47944 */ /* 0x000fea0003c00000 */
[----:B------:R-:W-:Y:S01]  /*0870*/  MOV R3, R21 ;  /* 0x0000001500037202 */ /* 0x000fe20000000f00 */
[----:B------:R-:W-:Y:S06]  /*0880*/  BRA `(.L_x_116) ;  /* 0x0000000000107947 */ /* 0x000fec0003800000 */
.L_x_115:
[----:B------:R-:W-:Y:S01]  /*0890*/  FMUL.FTZ R3, R20, R21 ;  /* 0x0000001514037220 */ /* 0x000fe20000410000 */
[----:B------:R-:W-:-:S03]  /*08a0*/  FMUL.FTZ R2, R21, 0.5 ;  /* 0x3f00000015027820 */ /* 0x000fc60000410000 */
[----:B------:R-:W-:-:S04]  /*08b0*/  FFMA R0, -R3, R3, R20 ;  /* 0x0000000303007223 */ /* 0x000fc80000000114 */
[----:B------:R-:W-:-:S07]  /*08c0*/  FFMA R3, R0, R2, R3 ;  /* 0x0000000200037223 */ /* 0x000fce0000000003 */
.L_x_116:
[----:B------:R-:W-:Y:S05]  /*08d0*/  BSYNC.RECONVERGENT B0 ;  /* 0x0000000000007941 */ /* 0x000fea0003800200 */
.L_x_114:
[----:B------:R-:W-:Y:S01]  /*08e0*/  FSETP.GTU.AND P0, PT, R3, R18, PT ;  /* 0x000000120300720b */ /* 0x000fe20003f0c000 */
        /* <DEDUP_REMOVED lines=17> */
.L_x_120:
[----:B------:R-:W-:Y:S05]  /*0a00*/  BSYNC.RECONVERGENT B3 ;  /* 0x0000000000037941 */ /* 0x000fea0003800200 */
.L_x_119:
        /* <DEDUP_REMOVED lines=15> */
.L_x_122:
[----:B------:R-:W-:Y:S05]  /*0b00*/  BSYNC.RECONVERGENT B0 ;  /* 0x0000000000007941 */ /* 0x000fea0003800200 */
.L_x_121:
[----:B-----5:R-:W-:-:S07]  /*0b10*/  FFMA R8, R15, R2, R8 ;  /* 0x000000020f087223 */ /* 0x020fce0000000008 */
.L_x_118:
[----:B------:R-:W-:Y:S05]  /*0b20*/  BSYNC.RECONVERGENT B2 ;  /* 0x0000000000027941 */ /* 0x000fea0003800200 */
.L_x_117:
[----:B------:R-:W-:Y:S02]  /*0b30*/  IADD3 R16, P0, PT, R16, 0x8, RZ ;  /* 0x0000000810107810 */ /* 0x000fe40007f1e0ff */
[----:B------:R-:W-:Y:S02]  /*0b40*/  IADD3 R19, PT, PT, R19, 0x6, RZ ;  /* 0x0000000613137810 */ /* 0x000fe40007ffe0ff */
[----:B------:R-:W-:Y:S01]  /*0b50*/  IADD3.X R17, PT, PT, RZ, R17, RZ, P0, !PT ;  /* 0x00000011ff117210 */ /* 0x000fe200007fe4ff */
[----:B------:R-:W-:Y:S08]  /*0b60*/  BRA.U UP0, `(.L_x_123) ;  /* 0xfffffff500fc7547 */ /* 0x000ff0000b83ffff */
.L_x_104:
        /* <DEDUP_REMOVED lines=11> */
[----:B--2--5:R-:W-:Y:S01]  /*0c20*/  FADD R13, R6, -R13 ;  /* 0x8000000d060d7221 */ /* 0x024fe20000000000 */
        /* <DEDUP_REMOVED lines=14> */
.L_x_125:
[----:B------:R-:W-:Y:S01]  /*0d10*/  FMUL.FTZ R13, R12, R15 ;  /* 0x0000000f0c0d7220 */ /* 0x000fe20000410000 */
[----:B------:R-:W-:-:S03]  /*0d20*/  FMUL.FTZ R2, R15, 0.5 ;  /* 0x3f0000000f027820 */ /* 0x000fc60000410000 */
[----:B------:R-:W-:-:S04]  /*0d30*/  FFMA R0, -R13, R13, R12 ;  /* 0x0000000d0d007223 */ /* 0x000fc8000000010c */
[----:B------:R-:W-:-:S07]  /*0d40*/  FFMA R13, R0, R2, R13 ;  /* 0x00000002000d7223 */ /* 0x000fce000000000d */
.L_x_126:
[----:B------:R-:W-:Y:S05]  /*0d50*/  BSYNC.RECONVERGENT B0 ;  /* 0x0000000000007941 */ /* 0x000fea0003800200 */
.L_x_124:
[----:B------:R-:W0:Y:S01]  /*0d60*/  LDC R14, c[0x0][0x3b0] ;  /* 0x0000ec00ff0e7b82 */ /* 0x000e220000000800 */
[----:B------:R-:W-:Y:S01]  /*0d70*/  BSSY.RECONVERGENT B2, `(.L_x_102) ;  /* 0x0000026000027945 */ /* 0x000fe20003800200 */
[----:B0-----:R-:W-:-:S13]  /*0d80*/  FSETP.GTU.AND P0, PT, R13, R14, PT ;  /* 0x0000000e0d00720b */ /* 0x001fda0003f0c000 */
        /* <DEDUP_REMOVED lines=18> */
.L_x_129:
[----:B------:R-:W-:Y:S05]  /*0eb0*/  BSYNC.RECONVERGENT B3 ;  /* 0x0000000000037941 */ /* 0x000fea0003800200 */
.L_x_128:
        /* <DEDUP_REMOVED lines=15> */
.L_x_131:
[----:B------:R-:W-:Y:S05]  /*0fb0*/  BSYNC.RECONVERGENT B0 ;  /* 0x0000000000007941 */ /* 0x000fea0003800200 */
.L_x_130:
[----:B-----5:R-:W-:-:S07]  /*0fc0*/  FFMA R8, R11, R2, R8 ;  /* 0x000000020b087223 */ /* 0x020fce0000000008 */
.L_x_127:
[----:B------:R-:W-:Y:S05]  /*0fd0*/  BSYNC.RECONVERGENT B2 ;  /* 0x0000000000027941 */ /* 0x000fea0003800200 */
.L_x_102:
[----:B------:R-:W0:Y:S02]  /*0fe0*/  LDCU UR4, c[0x0][0x3ac] ;  /* 0x00007580ff0477ac */ /* 0x000e240008000800 */
[----:B0-----:R-:W-:-:S09]  /*0ff0*/  UISETP.GE.AND UP0, UPT, UR4, 0x1, UPT ;  /* 0x000000010400788c */ /* 0x001fd2000bf06270 */
[----:B------:R-:W-:Y:S05]  /*1000*/  BRA.U !UP0, `(.L_x_132) ;  /* 0x0000000d08b47547 */ /* 0x000fea000b800000 */
        /* <DEDUP_REMOVED lines=14> */
[----:B------:R-:W-:Y:S01]  /*10f0*/  HFMA2 R0, -RZ, RZ, 2.5, 0 ;  /* 0x41000000ff007431 */ /* 0x000fe200000001ff */
[----:B------:R-:W-:-:S07]  /*1100*/  MOV R2, 0x1120 ;  /* 0x0000112000027802 */ /* 0x000fce0000000f00 */
[----:B-----5:R-:W-:Y:S05]  /*1110*/  CALL.REL.NOINC `($__internal_4_$__cuda_sm3x_div_rn_noftz_f32_slowpath) ;  /* 0x0000000c00dc7944 */ /* 0x020fea0003c00000 */
[----:B------:R-:W-:-:S07]  /*1120*/  MOV R13, R0 ;  /* 0x00000000000d7202 */ /* 0x000fce0000000f00 */
.L_x_133:
[----:B------:R-:W0:Y:S01]  /*1130*/  LDCU UR4, c[0x0][0x3ac] ;  /* 0x00007580ff0477ac */ /* 0x000e220008000800 */
[----:B------:R-:W-:Y:S02]  /*1140*/  HFMA2 R12, -RZ, RZ, 0, 0 ;  /* 0x00000000ff0c7431 */ /* 0x000fe400000001ff */
[----:B------:R-:W-:Y:S01]  /*1150*/  FADD R9, R13, R13 ;  /* 0x0000000d0d097221 */ /* 0x000fe20000000000 */
[----:B0-----:R-:W-:-:S09]  /*1160*/  UISETP.NE.AND UP0, UPT, UR4, 0x1, UPT ;  /* 0x000000010400788c */ /* 0x001fd2000bf05270 */
[----:B------:R-:W-:Y:S05]  /*1170*/  BRA.U !UP0, `(.L_x_134) ;  /* 0x00000009083c7547 */ /* 0x000fea000b800000 */
[----:B------:R-:W0:Y:S01]  /*1180*/  LDCU.64 UR8, c[0x0][0x388] ;  /* 0x00007100ff0877ac */ /* 0x000e220008000a00 */
[----:B------:R-:W1:Y:S01]  /*1190*/  LDC R10, c[0x0][0x3b0] ;  /* 0x0000ec00ff0a7b82 */ /* 0x000e620000000800 */
[----:B------:R-:W2:Y:S01]  /*11a0*/  LDCU.64 UR10, c[0x0][0x398] ;  /* 0x00007300ff0a77ac */ /* 0x000ea20008000a00 */
[----:B------:R-:W-:-:S06]  /*11b0*/  ULOP3.LUT UR4, UR4, 0x7ffffffe, URZ, 0xc0, !UPT ;  /* 0x7ffffffe04047892 */ /* 0x000fcc000f8ec0ff */
[----:B------:R-:W-:Y:S01]  /*11c0*/  MOV R12, UR4 ;  /* 0x00000004000c7c02 */ /* 0x000fe20008000f00 */
[----:B0-----:R-:W-:Y:S02]  /*11d0*/  UIADD3 UR7, UP0, UPT, UR8, 0xc, URZ ;  /* 0x0000000c08077890 */ /* 0x001fe4000ff1e0ff */
[----:B--2---:R-:W-:Y:S02]  /*11e0*/  UIADD3 UR5, UP1, UPT, UR10, 0x4, URZ ;  /* 0x000000040a057890 */ /* 0x004fe4000ff3e0ff */
[----:B------:R-:W-:Y:S02]  /*11f0*/  UIADD3.X UR8, UPT, UPT, URZ, UR9, URZ, UP0, !UPT ;  /* 0x00000009ff087290 */ /* 0x000fe400087fe4ff */
[----:B------:R-:W-:Y:S01]  /*1200*/  MOV R16, UR7 ;  /* 0x0000000700107c02 */ /* 0x000fe20008000f00 */
[----:B------:R-:W-:Y:S01]  /*1210*/  UIADD3.X UR6, UPT, UPT, URZ, UR11, URZ, UP1, !UPT ;  /* 0x0000000bff067290 */ /* 0x000fe20008ffe4ff */
[----:B------:R-:W-:Y:S01]  /*1220*/  MOV R14, UR5 ;  /* 0x00000005000e7c02 */ /* 0x000fe20008000f00 */
[----:B------:R-:W-:Y:S01]  /*1230*/  UIADD3 UR9, UPT, UPT, -UR4, URZ, URZ ;  /* 0x000000ff04097290 */ /* 0x000fe2000fffe1ff */
[----:B------:R-:W-:-:S03]  /*1240*/  MOV R17, UR8 ;  /* 0x0000000800117c02 */ /* 0x000fc60008000f00 */
[----:B------:R-:W-:-:S08]  /*1250*/  MOV R15, UR6 ;  /* 0x00000006000f7c02 */ /* 0x000fd00008000f00 */
.L_x_153:
        /* <DEDUP_REMOVED lines=21> */
.L_x_136:
[----:B------:R-:W-:Y:S01]  /*13b0*/  FMUL.FTZ R3, R18, R11 ;  /* 0x0000000b12037220 */ /* 0x000fe20000410000 */
[----:B------:R-:W-:-:S03]  /*13c0*/  FMUL.FTZ R2, R11, 0.5 ;  /* 0x3f0000000b027820 */ /* 0x000fc60000410000 */
[----:B------:R-:W-:-:S04]  /*13d0*/  FFMA R0, -R3, R3, R18 ;  /* 0x0000000303007223 */ /* 0x000fc80000000112 */
[----:B------:R-:W-:-:S07]  /*13e0*/  FFMA R3, R0, R2, R3 ;  /* 0x0000000200037223 */ /* 0x000fce0000000003 */
.L_x_137:
[----:B------:R-:W-:Y:S05]  /*13f0*/  BSYNC.RECONVERGENT B0 ;  /* 0x0000000000007941 */ /* 0x000fea0003800200 */
.L_x_135:
        /* <DEDUP_REMOVED lines=18> */
.L_x_141:
[----:B------:R-:W-:Y:S05]  /*1520*/  BSYNC.RECONVERGENT B3 ;  /* 0x0000000000037941 */ /* 0x000fea0003800200 */
.L_x_140:
[----:B------:R-:W-:Y:S01]  /*1530*/  FSETP.GTU.AND P0, PT, R0, 1, PT ;  /* 0x3f8000000000780b */ /* 0x000fe20003f0c000 */
[----:B------:R-:W-:Y:S01]  /*1540*/  BSSY.RECONVERGENT B0, `(.L_x_142) ;  /* 0x000000e000007945 */ /* 0x000fe20003800200 */
[----:B------:R-:W-:-:S11]  /*1550*/  HFMA2 R2, -RZ, RZ, 0, 0 ;  /* 0x00000000ff027431 */ /* 0x000fd600000001ff */
[----:B------:R-:W-:Y:S05]  /*1560*/  @P0 BRA `(.L_x_143) ;  /* 0x00000000002c0947 */ /* 0x000fea0003800000 */
[----:B------:R-:W-:-:S13]  /*1570*/  FSETP.GTU.AND P0, PT, R0, 0.5, PT ;  /* 0x3f0000000000780b */ /* 0x000fda0003f0c000 */
[----:B------:R-:W-:-:S04]  /*1580*/  @!P0 FMUL R3, R0, R0 ;  /* 0x0000000000038220 */ /* 0x000fc80000400000 */
[C---:B------:R-:W-:Y:S01]  /*1590*/  @!P0 FMUL R2, R3.reuse, R0 ;  /* 0x0000000003028220 */ /* 0x040fe20000400000 */
[----:B------:R-:W-:Y:S01]  /*15a0*/  @!P0 FMUL R3, R3, 6 ;  /* 0x40c0000003038820 */ /* 0x000fe20000400000 */
[----:B------:R-:W-:-:S03]  /*15b0*/  @P0 FADD R0, -R0, 2 ;  /* 0x4000000000000421 */ /* 0x000fc60000000100 */
[----:B------:R-:W-:Y:S01]  /*15c0*/  @!P0 FFMA R2, R2, 6, -R3 ;  /* 0x40c0000002028823 */ /* 0x000fe20000000803 */
[----:B------:R-:W-:-:S03]  /*15d0*/  @P0 FMUL R3, R9, R0 ;  /* 0x0000000009030220 */ /* 0x000fc60000400000 */
[----:B------:R-:W-:Y:S01]  /*15e0*/  @!P0 FADD R2, R2, 1 ;  /* 0x3f80000002028421 */ /* 0x000fe20000000000 */
[----:B------:R-:W-:-:S03]  /*15f0*/  @P0 FMUL R3, R0, R3 ;  /* 0x0000000300030220 */ /* 0x000fc60000400000 */
[----:B------:R-:W-:Y:S01]  /*1600*/  @!P0 FMUL R2, R2, R13 ;  /* 0x0000000d02028220 */ /* 0x000fe20000400000 */
[----:B------:R-:W-:-:S07]  /*1610*/  @P0 FMUL R2, R0, R3 ;  /* 0x0000000300020220 */ /* 0x000fce0000400000 */
.L_x_143:
[----:B------:R-:W-:Y:S05]  /*1620*/  BSYNC.RECONVERGENT B0 ;  /* 0x0000000000007941 */ /* 0x000fea0003800200 */
.L_x_142:
[----:B-----5:R-:W-:-:S07]  /*1630*/  FFMA R8, R11, R2, R8 ;  /* 0x000000020b087223 */ /* 0x020fce0000000008 */
.L_x_139:
[----:B------:R-:W-:Y:S05]  /*1640*/  BSYNC.RECONVERGENT B2 ;  /* 0x0000000000027941 */ /* 0x000fea0003800200 */
.L_x_138:
        /* <DEDUP_REMOVED lines=19> */
.L_x_145:
[----:B------:R-:W-:Y:S01]  /*1780*/  FMUL.FTZ R3, R18, R11 ;  /* 0x0000000b12037220 */ /* 0x000fe20000410000 */
[----:B------:R-:W-:-:S03]  /*1790*/  FMUL.FTZ R2, R11, 0.5 ;  /* 0x3f0000000b027820 */ /* 0x000fc60000410000 */
[----:B------:R-:W-:-:S04]  /*17a0*/  FFMA R0, -R3, R3, R18 ;  /* 0x0000000303007223 */ /* 0x000fc80000000112 */
[----:B------:R-:W-:-:S07]  /*17b0*/  FFMA R3, R0, R2, R3 ;  /* 0x0000000200037223 */ /* 0x000fce0000000003 */
.L_x_146:
[----:B------:R-:W-:Y:S05]  /*17c0*/  BSYNC.RECONVERGENT B0 ;  /* 0x0000000000007941 */ /* 0x000fea0003800200 */
.L_x_144:
        /* <DEDUP_REMOVED lines=18> */
.L_x_150:
[----:B------:R-:W-:Y:S05]  /*18f0*/  BSYNC.RECONVERGENT B3 ;  /* 0x0000000000037941 */ /* 0x000fea0003800200 */
.L_x_149:
        /* <DEDUP_REMOVED lines=15> */
.L_x_152:
[----:B------:R-:W-:Y:S05]  /*19f0*/  BSYNC.RECONVERGENT B0 ;  /* 0x0000000000007941 */ /* 0x000fea0003800200 */
.L_x_151:
[----:B-----5:R-:W-:-:S07]  /*1a00*/  FFMA R8, R11, R2, R8 ;  /* 0x000000020b087223 */ /* 0x020fce0000000008 */
.L_x_148:
[----:B------:R-:W-:Y:S05]  /*1a10*/  BSYNC.RECONVERGENT B2 ;  /* 0x0000000000027941 */ /* 0x000fea0003800200 */
.L_x_147:
[----:B------:R-:W-:Y:S02]  /*1a20*/  IADD3 R16, P0, PT, R16, 0x18, RZ ;  /* 0x0000001810107810 */ /* 0x000fe40007f1e0ff */
[----:B------:R-:W-:Y:S02]  /*1a30*/  IADD3 R14, P1, PT, R14, 0x8, RZ ;  /* 0x000000080e0e7810 */ /* 0x000fe40007f3e0ff */
[----:B------:R-:W-:Y:S02]  /*1a40*/  IADD3.X R17, PT, PT, RZ, R17, RZ, P0, !PT ;  /* 0x00000011ff117210 */ /* 0x000fe400007fe4ff */
[----:B------:R-:W-:Y:S01]  /*1a50*/  IADD3.X R15, PT, PT, RZ, R15, RZ, P1, !PT ;  /* 0x0000000fff0f7210 */ /* 0x000fe20000ffe4ff */
[----:B------:R-:W-:Y:S08]  /*1a60*/  BRA.U UP0, `(.L_x_153) ;  /* 0xfffffff500fc7547 */ /* 0x000ff0000b83ffff */
.L_x_134:
        /* <DEDUP_REMOVED lines=26> */
.L_x_155:
[----:B------:R-:W-:Y:S01]  /*1c10*/  FMUL.FTZ R7, R10, R5 ;  /* 0x000000050a077220 */ /* 0x000fe20000410000 */
[----:B------:R-:W-:-:S03]  /*1c20*/  FMUL.FTZ R2, R5, 0.5 ;  /* 0x3f00000005027820 */ /* 0x000fc60000410000 */
[----:B------:R-:W-:-:S04]  /*1c30*/  FFMA R0, -R7, R7, R10 ;  /* 0x0000000707007223 */ /* 0x000fc8000000010a */
[----:B------:R-:W-:-:S07]  /*1c40*/  FFMA R7, R0, R2, R7 ;  /* 0x0000000200077223 */ /* 0x000fce0000000007 */
.L_x_156:
[----:B------:R-:W-:Y:S05]  /*1c50*/  BSYNC.RECONVERGENT B0 ;  /* 0x0000000000007941 */ /* 0x000fea0003800200 */
.L_x_154:
        /* <DEDUP_REMOVED lines=21> */
.L_x_159:
[----:B------:R-:W-:Y:S05]  /*1db0*/  BSYNC.RECONVERGENT B3 ;  /* 0x0000000000037941 */ /* 0x000fea0003800200 */
.L_x_158:
        /* <DEDUP_REMOVED lines=15> */
.L_x_161:
[----:B------:R-:W-:Y:S05]  /*1eb0*/  BSYNC.RECONVERGENT B0 ;  /* 0x0000000000007941 */ /* 0x000fea0003800200 */
.L_x_160:
[----:B-----5:R-:W-:-:S07]  /*1ec0*/  FFMA R8, R5, R2, R8 ;  /* 0x0000000205087223 */ /* 0x020fce0000000008 */
.L_x_157:
[----:B------:R-:W-:Y:S05]  /*1ed0*/  BSYNC.RECONVERGENT B2 ;  /* 0x0000000000027941 */ /* 0x000fea0003800200 */
.L_x_132:
[----:B------:R-:W0:Y:S01]  /*1ee0*/  LDC.64 R2, c[0x0][0x3a0] ;  /* 0x0000e800ff027b82 */ /* 0x000e220000000a00 */
[----:B------:R-:W1:Y:S01]  /*1ef0*/  LDCU UR4, c[0x0][0x3b4] ;  /* 0x00007680ff0477ac */ /* 0x000e620008000800 */
[----:B0----5:R-:W-:Y:S01]  /*1f00*/  IMAD.WIDE R4, R4, 0x4, R2 ;  /* 0x0000000404047825 */ /* 0x021fe200078e0202 */
[----:B-1----:R-:W-:-:S05]  /*1f10*/  FMNMX R3, R8, UR4, !PT ;  /* 0x0000000408037c09 */ /* 0x002fca000f800000 */
[----:B------:R-:W-:Y:S01]  /*1f20*/  STG.E desc[UR12][R4.64], R3 ;  /* 0x0000000304007986 */ /* 0x000fe2000c10190c */
[----:B------:R-:W-:Y:S05]  /*1f30*/  EXIT ;  /* 0x000000000000794d */ /* 0x000fea0003800000 */
        .weak           $__internal_3_$__cuda_sm20_sqrt_rn_f32_slowpath
        .type           $__internal_3_$__cuda_sm20_sqrt_rn_f32_slowpath,@function
        .size           $__internal_3_$__cuda_sm20_sqrt_rn_f32_slowpath,($__internal_4_$__cuda_sm3x_div_rn_noftz_f32_slowpath - $__internal_3_$__cuda_sm20_sqrt_rn_f32_slowpath)
$__internal_3_$__cuda_sm20_sqrt_rn_f32_slowpath:
        /* <DEDUP_REMOVED lines=10> */
[----:B------:R-:W-:-:S04]  /*1fe0*/  @P0 FFMA R24, R0, 1.84467440737095516160e+19, RZ ;  /* 0x5f80000000180823 */ /* 0x000fc800000000ff */
[----:B------:R-:W0:Y:S02]  /*1ff0*/  @P0 MUFU.RSQ R21, R24 ;  /* 0x0000001800150308 */ /* 0x000e240000001400 */
[----:B0-----:R-:W-:Y:S01]  /*2000*/  @P0 FMUL.FTZ R3, R24, R21 ;  /* 0x0000001518030220 */ /* 0x001fe20000410000 */
[----:B------:R-:W-:Y:S01]  /*2010*/  @P0 FMUL.FTZ R22, R21, 0.5 ;  /* 0x3f00000015160820 */ /* 0x000fe20000410000 */
[----:B------:R-:W-:Y:S02]  /*2020*/  @!P0 MOV R21, R0 ;  /* 0x0000000000158202 */ /* 0x000fe40000000f00 */
[----:B------:R-:W-:-:S04]  /*2030*/  @P0 FADD.FTZ R20, -R3, -RZ ;  /* 0x800000ff03140221 */ /* 0x000fc80000010100 */
[----:B------:R-:W-:-:S04]  /*2040*/  @P0 FFMA R20, R3, R20, R24 ;  /* 0x0000001403140223 */ /* 0x000fc80000000018 */
[----:B------:R-:W-:-:S04]  /*2050*/  @P0 FFMA R20, R20, R22, R3 ;  /* 0x0000001614140223 */ /* 0x000fc80000000003 */
[----:B------:R-:W-:-:S07]  /*2060*/  @P0 FMUL.FTZ R21, R20, 2.3283064365386962891e-10 ;  /* 0x2f80000014150820 */ /* 0x000fce0000410000 */
.L_x_162:
[----:B------:R-:W-:-:S04]  /*2070*/  HFMA2 R3, -RZ, RZ, 0, 0 ;  /* 0x00000000ff037431 */ /* 0x000fc800000001ff */
[----:B------:R-:W-:Y:S05]  /*2080*/  RET.REL.NODEC R2 `(_Z22compute_density_kernelPKfS0_S0_S0_Pfiiff) ;  /* 0xffffffdc02dc7950 */ /* 0x000fea0003c3ffff */
        .weak           $__internal_4_$__cuda_sm3x_div_rn_noftz_f32_slowpath
        .type           $__internal_4_$__cuda_sm3x_div_rn_noftz_f32_slowpath,@function
        .size           $__internal_4_$__cuda_sm3x_div_rn_noftz_f32_slowpath,(.L_x_179 - $__internal_4_$__cuda_sm3x_div_rn_noftz_f32_slowpath)
$__internal_4_$__cuda_sm3x_div_rn_noftz_f32_slowpath:
        /* <DEDUP_REMOVED lines=34> */
.L_x_164:
        /* <DEDUP_REMOVED lines=8> */
[----:B------:R-:W-:-:S04]  /*2330*/  FFMA R27, R24, R27, R24 ;  /* 0x0000001b181b7223 */ /* 0x000fc80000000018 */
[----:B------:R-:W-:-:S04]  /*2340*/  FFMA R22, R0, R27, RZ ;  /* 0x0000001b00167223 */ /* 0x000fc800000000ff */
[----:B------:R-:W-:-:S04]  /*2350*/  FFMA R24, R3, R22, R0 ;  /* 0x0000001603187223 */ /* 0x000fc80000000000 */
[----:B------:R-:W-:Y:S01]  /*2360*/  FFMA R24, R27, R24, R22 ;  /* 0x000000181b187223 */ /* 0x000fe20000000016 */
[----:B------:R-:W-:-:S03]  /*2370*/  IADD3 R22, PT, PT, R25, 0x7f, -R20 ;  /* 0x0000007f19167810 */ /* 0x000fc60007ffe814 */
[----:B------:R-:W-:Y:S01]  /*2380*/  FFMA R3, R3, R24, R0 ;  /* 0x0000001803037223 */ /* 0x000fe20000000000 */
[----:B------:R-:W-:-:S03]  /*2390*/  IADD3 R21, PT, PT, R22, R21, RZ ;  /* 0x0000001516157210 */ /* 0x000fc60007ffe0ff */
        /* <DEDUP_REMOVED lines=17> */
[C---:B------:R-:W-:Y:S02]  /*24b0*/  IADD3 R3, PT, PT, R20.reuse, 0x20, RZ ;  /* 0x0000002014037810 */ /* 0x040fe40007ffe0ff */
[----:B------:R-:W-:Y:S02]  /*24c0*/  LOP3.LUT R21, R21, 0x7fffff, RZ, 0xc0, !PT ;  /* 0x007fffff15157812 */ /* 0x000fe400078ec0ff */
[C---:B------:R-:W-:Y:S02]  /*24d0*/  ISETP.NE.AND P2, PT, R20.reuse, RZ, PT ;  /* 0x000000ff1400720c */ /* 0x040fe40003f45270 */
[----:B------:R-:W-:Y:S02]  /*24e0*/  LOP3.LUT R24, R21, 0x800000, RZ, 0xfc, !PT ;  /* 0x0080000015187812 */ /* 0x000fe400078efcff */
[----:B------:R-:W-:-:S02]  /*24f0*/  ISETP.NE.AND P1, PT, R20, RZ, PT ;  /* 0x000000ff1400720c */ /* 0x000fc40003f25270 */
[----:B------:R-:W-:Y:S02]  /*2500*/  IADD3 R20, PT, PT, -R20, RZ, RZ ;  /* 0x000000ff14147210 */ /* 0x000fe40007ffe1ff */
[----:B------:R-:W-:Y:S02]  /*2510*/  SHF.L.U32 R3, R24, R3, RZ ;  /* 0x0000000318037219 */ /* 0x000fe400000006ff */
[----:B------:R-:W-:Y:S02]  /*2520*/  FSETP.NEU.FTZ.AND P0, PT, R22, R27, PT ;  /* 0x0000001b1600720b */ /* 0x000fe40003f1d000 */
        /* <DEDUP_REMOVED lines=11> */
.L_x_171:
[----:B------:R-:W-:-:S04]  /*25e0*/  LOP3.LUT R0, R0, 0x80000000, RZ, 0xc0, !PT ;  /* 0x8000000000007812 */ /* 0x000fc800078ec0ff */
[----:B------:R-:W-:Y:S01]  /*25f0*/  LOP3.LUT R0, R0, 0x7f800000, RZ, 0xfc, !PT ;  /* 0x7f80000000007812 */ /* 0x000fe200078efcff */
[----:B------:R-:W-:Y:S06]  /*2600*/  BRA `(.L_x_172) ;  /* 0x0000000000047947 */ /* 0x000fec0003800000 */
.L_x_170:
[----:B------:R-:W-:-:S07]  /*2610*/  LEA R0, R21, R0, 0x17 ;  /* 0x0000000015007211 */ /* 0x000fce00078eb8ff */
.L_x_172:
[----:B------:R-:W-:Y:S05]  /*2620*/  BSYNC.RECONVERGENT B1 ;  /* 0x0000000000017941 */ /* 0x000fea0003800200 */
.L_x_169:
[----:B------:R-:W-:Y:S05]  /*2630*/  BRA `(.L_x_173) ;  /* 0x0000000000207947 */ /* 0x000fea0003800000 */
.L_x_168:
[----:B------:R-:W-:-:S04]  /*2640*/  LOP3.LUT R0, R3, 0x80000000, R0, 0x48, !PT ;  /* 0x8000000003007812 */ /* 0x000fc800078e4800 */
[----:B------:R-:W-:Y:S01]  /*2650*/  LOP3.LUT R0, R0, 0x7f800000, RZ, 0xfc, !PT ;  /* 0x7f80000000007812 */ /* 0x000fe200078efcff */
[----:B------:R-:W-:Y:S06]  /*2660*/  BRA `(.L_x_173) ;  /* 0x0000000000147947 */ /* 0x000fec0003800000 */
.L_x_167:
[----:B------:R-:W-:Y:S01]  /*2670*/  LOP3.LUT R0, R3, 0x80000000, R0, 0x48, !PT ;  /* 0x8000000003007812 */ /* 0x000fe200078e4800 */
[----:B------:R-:W-:Y:S06]  /*2680*/  BRA `(.L_x_173) ;  /* 0x00000000000c7947 */ /* 0x000fec0003800000 */
.L_x_166:
[----:B------:R-:W0:Y:S01]  /*2690*/  MUFU.RSQ R0, -QNAN ;  /* 0xffc0000000007908 */ /* 0x000e220000001400 */
[----:B------:R-:W-:Y:S05]  /*26a0*/  BRA `(.L_x_173) ;  /* 0x0000000000047947 */ /* 0x000fea0003800000 */
.L_x_165:
[----:B------:R-:W-:-:S07]  /*26b0*/  FADD.FTZ R0, R0, R3 ;  /* 0x0000000300007221 */ /* 0x000fce0000010000 */
.L_x_173:
[----:B------:R-:W-:Y:S05]  /*26c0*/  BSYNC.RECONVERGENT B0 ;  /* 0x0000000000007941 */ /* 0x000fea0003800200 */
.L_x_163:
[----:B------:R-:W-:-:S04]  /*26d0*/  HFMA2 R3, -RZ, RZ, 0, 0 ;  /* 0x00000000ff037431 */ /* 0x000fc800000001ff */
[----:B0-----:R-:W-:Y:S05]  /*26e0*/  RET.REL.NODEC R2 `(_Z22compute_density_kernelPKfS0_S0_S0_Pfiiff) ;  /* 0xffffffd802447950 */ /* 0x001fea0003c3ffff */
.L_x_174:
        /* <DEDUP_REMOVED lines=9> */
.L_x_179:


//--------------------- .nv.shared.reserved.0     --------------------------
	.section	.nv.shared.reserved.0,"aw",@nobits
	.weak		__nv_reservedSMEM_offset_0_alias
	.size		__nv_reservedSMEM_offset_0_alias, 0, 64
	.other		__nv_reservedSMEM_offset_0_alias,@"STO_CUDA_RESERVED_SHARED STV_DEFAULT"
__nv_reservedSMEM_offset_0_alias:
	.zero		0
	.zero		64


//--------------------- .nv.constant0._Z34enforce_boundary_collisions_kernelPfS_ifffffff --------------------------
	.section	.nv.constant0._Z34enforce_boundary_collisions_kernelPfS_ifffffff,"a",@progbits
	.sectionflags	@""
	.align	4
.nv.constant0._Z34enforce_boundary_collisions_kernelPfS_ifffffff:
	.zero		944


//--------------------- .nv.constant0._Z26integrate_particles_kernelPfS_PKfS1_if --------------------------
	.section	.nv.constant0._Z26integrate_particles_kernelPfS_PKfS1_if,"a",@progbits
	.sectionflags	@""
	.align	4
.nv.constant0._Z26integrate_particles_kernelPfS_PKfS1_if:
	.zero		936


//--------------------- .nv.constant0._Z21compute_forces_kernelPKfS0_S0_S0_S0_S0_S0_Pfiiff --------------------------
	.section	.nv.constant0._Z21compute_forces_kernelPKfS0_S0_S0_S0_S0_S0_Pfiiff,"a",@progbits
	.sectionflags	@""
	.align	4
.nv.constant0._Z21compute_forces_kernelPKfS0_S0_S0_S0_S0_S0_Pfiiff:
	.zero		976


//--------------------- .nv.constant0._Z23compute_pressure_kernelPKfPfifff --------------------------
	.section	.nv.constant0._Z23compute_pressure_kernelPKfPfifff,"a",@progbits
	.sectionflags	@""
	.align	4
.nv.constant0._Z23compute_pressure_kernelPKfPfifff:
	.zero		928


//--------------------- .nv.constant0._Z22compute_density_kernelPKfS0_S0_S0_Pfiiff --------------------------
	.section	.nv.constant0._Z22compute_density_kernelPKfS0_S0_S0_Pfiiff,"a",@progbits
	.sectionflags	@""
	.align	4
.nv.constant0._Z22compute_density_kernelPKfS0_S0_S0_Pfiiff:
	.zero		952


//--------------------- SYMBOLS --------------------------

	.type		.nv.reservedSmem.offset0,@object
	.size		.nv.reservedSmem.offset0,0x4
